	.headerflags	@"EF_CUDA_TEXMODE_UNIFIED EF_CUDA_64BIT_ADDRESS EF_CUDA_ACCELERATORS EF_CUDA_SM90 EF_CUDA_VIRTUAL_SM(EF_CUDA_SM90)"
	.elftype	@"ET_EXEC"


//--------------------- .nv.info                  --------------------------
	.section	.nv.info,"",@"SHT_CUDA_INFO"
	.align	4


	//----- nvinfo : EIATTR_REGCOUNT
	.align		4
        /*0000*/ 	.byte	0x04, 0x2f
        /*0002*/ 	.short	(.L_1 - .L_0)
	.align		4
.L_0:
        /*0004*/ 	.word	index@(triton_poi_fused_cat_max_pool2d_with_indices_1)
        /*0008*/ 	.word	0x00000040


	//----- nvinfo : EIATTR_MIN_STACK_SIZE
	.align		4
.L_1:
        /*000c*/ 	.byte	0x04, 0x12
        /*000e*/ 	.short	(.L_3 - .L_2)
	.align		4
.L_2:
        /*0010*/ 	.word	index@(triton_poi_fused_cat_max_pool2d_with_indices_1)
        /*0014*/ 	.word	0x00000000


	//----- nvinfo : EIATTR_FRAME_SIZE
	.align		4
.L_3:
        /*0018*/ 	.byte	0x04, 0x11
        /*001a*/ 	.short	(.L_5 - .L_4)
	.align		4
.L_4:
        /*001c*/ 	.word	index@(triton_poi_fused_cat_max_pool2d_with_indices_1)
        /*0020*/ 	.word	0x00000000


	//----- nvinfo : EIATTR_MIN_STACK_SIZE
	.align		4
.L_5:
        /*0024*/ 	.byte	0x04, 0x12
        /*0026*/ 	.short	(.L_7 - .L_6)
	.align		4
.L_6:
        /*0028*/ 	.word	index@(triton_poi_fused_cat_max_pool2d_with_indices_1)
        /*002c*/ 	.word	0x00000000
.L_7:


//--------------------- .nv.info.triton_poi_fused_cat_max_pool2d_with_indices_1 --------------------------
	.section	.nv.info.triton_poi_fused_cat_max_pool2d_with_indices_1,"",@"SHT_CUDA_INFO"
	.sectionflags	@""
	.align	4


	//----- nvinfo : EIATTR_CUDA_API_VERSION
	.align		4
        /*0000*/ 	.byte	0x04, 0x37
        /*0002*/ 	.short	(.L_9 - .L_8)
.L_8:
        /*0004*/ 	.word	0x0000007c


	//----- nvinfo : EIATTR_KPARAM_INFO
	.align		4
.L_9:
        /*0008*/ 	.byte	0x04, 0x17
        /*000a*/ 	.short	(.L_11 - .L_10)
.L_10:
        /*000c*/ 	.word	0x00000000
        /*0010*/ 	.short	0x0004
        /*0012*/ 	.short	0x0020
        /*0014*/ 	.byte	0x00, 0xf0, 0x11, 0x00


	//----- nvinfo : EIATTR_KPARAM_INFO
	.align		4
.L_11:
        /*0018*/ 	.byte	0x04, 0x17
        /*001a*/ 	.short	(.L_13 - .L_12)
.L_12:
        /*001c*/ 	.word	0x00000000
        /*0020*/ 	.short	0x0003
        /*0022*/ 	.short	0x0018
        /*0024*/ 	.byte	0x00, 0xf4, 0x21, 0x00


	//----- nvinfo : EIATTR_KPARAM_INFO
	.align		4
.L_13:
        /*0028*/ 	.byte	0x04, 0x17
        /*002a*/ 	.short	(.L_15 - .L_14)
.L_14:
        /*002c*/ 	.word	0x00000000
        /*0030*/ 	.short	0x0002
        /*0032*/ 	.short	0x0010
        /*0034*/ 	.byte	0x00, 0xf4, 0x21, 0x00


	//----- nvinfo : EIATTR_KPARAM_INFO
	.align		4
.L_15:
        /*0038*/ 	.byte	0x04, 0x17
        /*003a*/ 	.short	(.L_17 - .L_16)
.L_16:
        /*003c*/ 	.word	0x00000000
        /*0040*/ 	.short	0x0001
        /*0042*/ 	.short	0x0008
        /*0044*/ 	.byte	0x00, 0xf4, 0x21, 0x00


	//----- nvinfo : EIATTR_KPARAM_INFO
	.align		4
.L_17:
        /*0048*/ 	.byte	0x04, 0x17
        /*004a*/ 	.short	(.L_19 - .L_18)
.L_18:
        /*004c*/ 	.word	0x00000000
        /*0050*/ 	.short	0x0000
        /*0052*/ 	.short	0x0000
        /*0054*/ 	.byte	0x00, 0xf4, 0x21, 0x00


	//----- nvinfo : EIATTR_SPARSE_MMA_MASK
	.align		4
.L_19:
        /*0058*/ 	.byte	0x03, 0x50
        /*005a*/ 	.short	0x0000


	//----- nvinfo : EIATTR_MAXREG_COUNT
	.align		4
        /*005c*/ 	.byte	0x03, 0x1b
        /*005e*/ 	.short	0x00ff


	//----- nvinfo : EIATTR_EXIT_INSTR_OFFSETS
	.align		4
        /*0060*/ 	.byte	0x04, 0x1c
        /*0062*/ 	.short	(.L_21 - .L_20)


	//   ....[0]....
.L_20:
        /*0064*/ 	.word	0x000024b0


	//   ....[1]....
        /*0068*/ 	.word	0x000024d0


	//----- nvinfo : EIATTR_REQNTID
	.align		4
.L_21:
        /*006c*/ 	.byte	0x04, 0x10
        /*006e*/ 	.short	(.L_23 - .L_22)
.L_22:
        /*0070*/ 	.word	0x00000080
        /*0074*/ 	.word	0x00000001
        /*0078*/ 	.word	0x00000001


	//----- nvinfo : EIATTR_CBANK_PARAM_SIZE
	.align		4
.L_23:
        /*007c*/ 	.byte	0x03, 0x19
        /*007e*/ 	.short	0x0024


	//----- nvinfo : EIATTR_PARAM_CBANK
	.align		4
        /*0080*/ 	.byte	0x04, 0x0a
        /*0082*/ 	.short	(.L_25 - .L_24)
	.align		4
.L_24:
        /*0084*/ 	.word	index@(.nv.constant0.triton_poi_fused_cat_max_pool2d_with_indices_1)
        /*0088*/ 	.short	0x0210
        /*008a*/ 	.short	0x0024


	//----- nvinfo : EIATTR_SW_WAR
	.align		4
.L_25:
        /*008c*/ 	.byte	0x04, 0x36
        /*008e*/ 	.short	(.L_27 - .L_26)
.L_26:
        /*0090*/ 	.word	0x00000008
.L_27:


//--------------------- .nv.callgraph             --------------------------
	.section	.nv.callgraph,"",@"SHT_CUDA_CALLGRAPH"
	.align	4
	.sectionentsize	8
	.align		4
        /*0000*/ 	.word	0x00000000
	.align		4
        /*0004*/ 	.word	0xffffffff
	.align		4
        /*0008*/ 	.word	0x00000000
	.align		4
        /*000c*/ 	.word	0xfffffffe
	.align		4
        /*0010*/ 	.word	0x00000000
	.align		4
        /*0014*/ 	.word	0xfffffffd
	.align		4
        /*0018*/ 	.word	0x00000000
	.align		4
        /*001c*/ 	.word	0xfffffffc


//--------------------- .text.triton_poi_fused_cat_max_pool2d_with_indices_1 --------------------------
	.section	.text.triton_poi_fused_cat_max_pool2d_with_indices_1,"ax",@progbits
	.align	128
        .global         triton_poi_fused_cat_max_pool2d_with_indices_1
        .type           triton_poi_fused_cat_max_pool2d_with_indices_1,@function
        .size           triton_poi_fused_cat_max_pool2d_with_indices_1,(.L_x_1 - triton_poi_fused_cat_max_pool2d_with_indices_1)
        .other          triton_poi_fused_cat_max_pool2d_with_indices_1,@"STO_CUDA_ENTRY STV_DEFAULT"
triton_poi_fused_cat_max_pool2d_with_indices_1:
.text.triton_poi_fused_cat_max_pool2d_with_indices_1:
[----:B------:R-:W0:Y:S02]  /*0000*/  LDC R1, c[0x0][0x28] ;  /* 0x00000a00ff017b82 */ /* 0x000e240000000800 */
[----:B------:R-:W1:Y:S01]  /*0010*/  S2R R0, SR_TID.X ;  /* 0x0000000000007919 */ /* 0x000e620000002100 */
[----:B------:R-:W2:Y:S01]  /*0020*/  LDC.64 R24, c[0x0][0x210] ;  /* 0x00008400ff187b82 */ /* 0x000ea20000000a00 */
[----:B------:R-:W-:Y:S01]  /*0030*/  CS2R R12, SRZ ;  /* 0x00000000000c7805 */ /* 0x000fe2000001ff00 */
[----:B------:R-:W-:Y:S01]  /*0040*/  ULDC.64 UR4, c[0x0][0x208] ;  /* 0x0000820000047ab9 */ /* 0x000fe20000000a00 */
[----:B------:R-:W3:Y:S01]  /*0050*/  S2R R5, SR_CTAID.X ;  /* 0x0000000000057919 */ /* 0x000ee20000002500 */
[----:B------:R-:W-:Y:S01]  /*0060*/  CS2R R14, SRZ ;  /* 0x00000000000e7805 */ /* 0x000fe2000001ff00 */
[----:B------:R-:W-:Y:S01]  /*0070*/  IMAD.MOV.U32 R16, RZ, RZ, RZ ;  /* 0x000000ffff107224 */ /* 0x000fe200078e00ff */
[----:B------:R-:W-:Y:S02]  /*0080*/  CS2R R18, SRZ ;  /* 0x0000000000127805 */ /* 0x000fe4000001ff00 */
[----:B------:R-:W-:Y:S01]  /*0090*/  CS2R R22, SRZ ;  /* 0x0000000000167805 */ /* 0x000fe2000001ff00 */
[----:B------:R-:W-:Y:S01]  /*00a0*/  IMAD.MOV.U32 R37, RZ, RZ, RZ ;  /* 0x000000ffff257224 */ /* 0x000fe200078e00ff */
[----:B------:R-:W-:-:S02]  /*00b0*/  CS2R R34, SRZ ;  /* 0x0000000000227805 */ /* 0x000fc4000001ff00 */
[----:B------:R-:W-:Y:S01]  /*00c0*/  CS2R R32, SRZ ;  /* 0x0000000000207805 */ /* 0x000fe2000001ff00 */
[----:B------:R-:W-:Y:S01]  /*00d0*/  IMAD.MOV.U32 R60, RZ, RZ, RZ ;  /* 0x000000ffff3c7224 */ /* 0x000fe200078e00ff */
[----:B------:R-:W-:Y:S01]  /*00e0*/  ULDC.64 UR6, c[0x0][0x220] ;  /* 0x0000880000067ab9 */ /* 0x000fe20000000a00 */
[----:B-1----:R-:W-:-:S05]  /*00f0*/  IMAD.SHL.U32 R0, R0, 0x2, RZ ;  /* 0x0000000200007824 */ /* 0x002fca00078e00ff */
[----:B------:R-:W-:-:S05]  /*0100*/  LOP3.LUT R0, R0, 0xfe, RZ, 0xc0, !PT ;  /* 0x000000fe00007812 */ /* 0x000fca00078ec0ff */
[----:B---3--:R-:W-:Y:S01]  /*0110*/  IMAD R2, R5, 0x100, R0 ;  /* 0x0000010005027824 */ /* 0x008fe200078e0200 */
[----:B------:R-:W-:-:S03]  /*0120*/  SHF.R.S32.HI R5, RZ, 0x17, R5 ;  /* 0x00000017ff057819 */ /* 0x000fc60000011405 */
[C---:B------:R-:W-:Y:S01]  /*0130*/  VIADD R36, R2.reuse, 0x1 ;  /* 0x0000000102247836 */ /* 0x040fe20000000000 */
[----:B------:R-:W-:Y:S01]  /*0140*/  SHF.R.S32.HI R3, RZ, 0x1f, R2 ;  /* 0x0000001fff037819 */ /* 0x000fe20000011402 */
[C---:B------:R-:W-:Y:S01]  /*0150*/  VIADD R7, R2.reuse, 0xfffffff6 ;  /* 0xfffffff602077836 */ /* 0x040fe20000000000 */
[----:B------:R-:W-:Y:S01]  /*0160*/  SGXT R5, R5, 0x1 ;  /* 0x000000010505781a */ /* 0x000fe20000000200 */
[C---:B------:R-:W-:Y:S01]  /*0170*/  VIADD R9, R2.reuse, 0xfffffff7 ;  /* 0xfffffff702097836 */ /* 0x040fe20000000000 */
[----:B------:R-:W-:Y:S01]  /*0180*/  LEA.HI R3, R3, R2, RZ, 0x2 ;  /* 0x0000000203037211 */ /* 0x000fe200078f10ff */
[----:B------:R-:W-:Y:S01]  /*0190*/  VIADD R11, R2, 0xfffffff8 ;  /* 0xfffffff8020b7836 */ /* 0x000fe20000000000 */
[----:B------:R-:W-:Y:S01]  /*01a0*/  LEA.HI R5, R5, R36, RZ, 0x2 ;  /* 0x0000002405057211 */ /* 0x000fe200078f10ff */
[----:B--2---:R-:W-:Y:S01]  /*01b0*/  IMAD.WIDE R6, R7, 0x4, R24 ;  /* 0x0000000407067825 */ /* 0x004fe200078e0218 */
[----:B------:R-:W-:Y:S02]  /*01c0*/  SHF.R.S32.HI R53, RZ, 0x2, R3 ;  /* 0x00000002ff357819 */ /* 0x000fe40000011403 */
[----:B------:R-:W-:Y:S01]  /*01d0*/  LOP3.LUT R3, R3, 0xfffffffc, RZ, 0xc0, !PT ;  /* 0xfffffffc03037812 */ /* 0x000fe200078ec0ff */
[----:B------:R-:W-:Y:S01]  /*01e0*/  IMAD.WIDE R8, R9, 0x4, R24 ;  /* 0x0000000409087825 */ /* 0x000fe200078e0218 */
[----:B------:R-:W-:-:S02]  /*01f0*/  LEA.HI R0, R53, R53, RZ, 0x2 ;  /* 0x0000003535007211 */ /* 0x000fc400078f10ff */
[----:B------:R-:W-:Y:S01]  /*0200*/  LOP3.LUT R5, R5, 0xfffffffc, RZ, 0xc0, !PT ;  /* 0xfffffffc05057812 */ /* 0x000fe200078ec0ff */
[----:B------:R-:W-:Y:S01]  /*0210*/  IMAD.IADD R40, R2, 0x1, -R3 ;  /* 0x0000000102287824 */ /* 0x000fe200078e0a03 */
[----:B------:R-:W-:Y:S01]  /*0220*/  LOP3.LUT R0, R0, 0xfffffffc, RZ, 0xc0, !PT ;  /* 0xfffffffc00007812 */ /* 0x000fe200078ec0ff */
[----:B------:R-:W-:Y:S02]  /*0230*/  IMAD.MOV.U32 R3, RZ, RZ, RZ ;  /* 0x000000ffff037224 */ /* 0x000fe400078e00ff */
[----:B------:R-:W-:Y:S02]  /*0240*/  IMAD.IADD R36, R36, 0x1, -R5 ;  /* 0x0000000124247824 */ /* 0x000fe400078e0a05 */
[----:B------:R-:W-:Y:S02]  /*0250*/  IMAD.IADD R53, R53, 0x1, -R0 ;  /* 0x0000000135357824 */ /* 0x000fe400078e0a00 */
[----:B------:R-:W-:Y:S02]  /*0260*/  IMAD.MOV.U32 R0, RZ, RZ, RZ ;  /* 0x000000ffff007224 */ /* 0x000fe400078e00ff */
[----:B------:R-:W-:Y:S01]  /*0270*/  IMAD.WIDE R10, R11, 0x4, R24 ;  /* 0x000000040b0a7825 */ /* 0x000fe200078e0218 */
[----:B------:R-:W-:-:S04]  /*0280*/  ISETP.GT.AND P0, PT, R53, 0x1, PT ;  /* 0x000000013500780c */ /* 0x000fc80003f04270 */
[C---:B------:R-:W-:Y:S02]  /*0290*/  ISETP.GT.AND P3, PT, R40.reuse, 0x1, P0 ;  /* 0x000000012800780c */ /* 0x040fe40000764270 */
[----:B------:R-:W-:Y:S02]  /*02a0*/  ISETP.GT.AND P4, PT, R40, RZ, P0 ;  /* 0x000000ff2800720c */ /* 0x000fe40000784270 */
[----:B------:R-:W-:Y:S02]  /*02b0*/  ISETP.GT.AND P5, PT, R36, RZ, P0 ;  /* 0x000000ff2400720c */ /* 0x000fe400007a4270 */
[C---:B------:R-:W-:Y:S02]  /*02c0*/  ISETP.LT.AND P3, PT, R2.reuse, 0x100, P3 ;  /* 0x000001000200780c */ /* 0x040fe40001f61270 */
[C---:B------:R-:W-:Y:S02]  /*02d0*/  ISETP.LT.AND P4, PT, R2.reuse, 0x100, P4 ;  /* 0x000001000200780c */ /* 0x040fe40002781270 */
[----:B------:R-:W-:-:S02]  /*02e0*/  ISETP.LT.AND P5, PT, R2, 0x100, P5 ;  /* 0x000001000200780c */ /* 0x000fc40002fa1270 */
[----:B------:R-:W-:-:S07]  /*02f0*/  ISETP.GT.AND P2, PT, R40, -0x1, P0 ;  /* 0xffffffff2800780c */ /* 0x000fce0000744270 */
[----:B------:R-:W2:Y:S04]  /*0300*/  @P3 LDG.E.64 R12, desc[UR4][R6.64] ;  /* 0x00000004060c3981 */ /* 0x000ea8000c1e1b00 */
[----:B------:R1:W3:Y:S01]  /*0310*/  @P4 LDG.E R0, desc[UR4][R8.64] ;  /* 0x0000000408004981 */ /* 0x0002e2000c1e1900 */
[----:B------:R-:W-:-:S03]  /*0320*/  ISETP.LT.AND P2, PT, R2, 0x100, P2 ;  /* 0x000001000200780c */ /* 0x000fc60001741270 */
[----:B------:R-:W4:Y:S01]  /*0330*/  @P5 LDG.E R3, desc[UR4][R10.64] ;  /* 0x000000040a035981 */ /* 0x000f22000c1e1900 */
[----:B------:R-:W-:Y:S01]  /*0340*/  VIADD R4, R36, 0x1 ;  /* 0x0000000124047836 */ /* 0x000fe20000000000 */
[----:B------:R-:W-:-:S04]  /*0350*/  ISETP.LT.U32.AND P1, PT, R40, 0x4, P0 ;  /* 0x000000042800780c */ /* 0x000fc80000721070 */
[----:B------:R-:W-:Y:S02]  /*0360*/  ISETP.LT.U32.AND P6, PT, R4, 0x4, P0 ;  /* 0x000000040400780c */ /* 0x000fe400007c1070 */
[C---:B------:R-:W-:Y:S01]  /*0370*/  ISETP.LT.AND P0, PT, R2.reuse, 0x100, P1 ;  /* 0x000001000200780c */ /* 0x040fe20000f01270 */
[C---:B-1----:R-:W-:Y:S01]  /*0380*/  VIADD R9, R2.reuse, 0xfffffff9 ;  /* 0xfffffff902097836 */ /* 0x042fe20000000000 */
[C---:B------:R-:W-:Y:S01]  /*0390*/  ISETP.LT.AND P1, PT, R2.reuse, 0x100, P6 ;  /* 0x000001000200780c */ /* 0x040fe20003721270 */
[----:B------:R-:W5:Y:S01]  /*03a0*/  @P2 LDG.E.64 R14, desc[UR4][R10.64] ;  /* 0x000000040a0e2981 */ /* 0x000f62000c1e1b00 */
[----:B------:R-:W-:Y:S02]  /*03b0*/  VIADD R7, R2, 0xfffffffa ;  /* 0xfffffffa02077836 */ /* 0x000fe40000000000 */
[----:B------:R-:W-:Y:S02]  /*03c0*/  IMAD.MOV.U32 R5, RZ, RZ, RZ ;  /* 0x000000ffff057224 */ /* 0x000fe400078e00ff */
[----:B------:R-:W-:-:S04]  /*03d0*/  IMAD.WIDE R8, R9, 0x4, R24 ;  /* 0x0000000409087825 */ /* 0x000fc800078e0218 */
[----:B------:R-:W-:Y:S01]  /*03e0*/  IMAD.WIDE R6, R7, 0x4, R24 ;  /* 0x0000000407067825 */ /* 0x000fe200078e0218 */
[----:B------:R5:W5:Y:S04]  /*03f0*/  @P0 LDG.E R5, desc[UR4][R8.64] ;  /* 0x0000000408050981 */ /* 0x000b68000c1e1900 */
[----:B------:R-:W5:Y:S01]  /*0400*/  @P1 LDG.E R16, desc[UR4][R6.64] ;  /* 0x0000000406101981 */ /* 0x000f62000c1e1900 */
[----:B--2---:R-:W-:Y:S02]  /*0410*/  SEL R17, R12, 0xff800000, P3 ;  /* 0xff8000000c117807 */ /* 0x004fe40001800000 */
[----:B------:R-:W-:Y:S02]  /*0420*/  SEL R12, R13, 0xff800000, P3 ;  /* 0xff8000000d0c7807 */ /* 0x000fe40001800000 */
[----:B---3--:R-:W-:-:S02]  /*0430*/  SEL R0, R0, 0xff800000, P4 ;  /* 0xff80000000007807 */ /* 0x008fc40002000000 */
[----:B----4-:R-:W-:Y:S02]  /*0440*/  SEL R3, R3, 0xff800000, P5 ;  /* 0xff80000003037807 */ /* 0x010fe40002800000 */
[C---:B------:R-:W-:Y:S02]  /*0450*/  FSETP.GT.AND P5, PT, R0.reuse, R17, PT ;  /* 0x000000110000720b */ /* 0x040fe40003fa4000 */
[C---:B------:R-:W-:Y:S02]  /*0460*/  FSETP.GT.AND P6, PT, R3.reuse, R12, PT ;  /* 0x0000000c0300720b */ /* 0x040fe40003fc4000 */
[----:B------:R-:W-:Y:S02]  /*0470*/  FSETP.NAN.AND P4, PT, R0, R0, PT ;  /* 0x000000000000720b */ /* 0x000fe40003f88000 */
[----:B------:R-:W-:Y:S02]  /*0480*/  FSETP.NAN.AND P3, PT, R3, R3, PT ;  /* 0x000000030300720b */ /* 0x000fe40003f68000 */
[----:B------:R-:W-:-:S02]  /*0490*/  P2R R48, PR, RZ, 0x20 ;  /* 0x00000020ff307803 */ /* 0x000fc40000000000 */
[----:B-----5:R-:W-:Y:S02]  /*04a0*/  SEL R9, R14, 0xff800000, P2 ;  /* 0xff8000000e097807 */ /* 0x020fe40001000000 */
[----:B------:R-:W-:Y:S02]  /*04b0*/  SEL R8, R15, 0xff800000, P2 ;  /* 0xff8000000f087807 */ /* 0x000fe40001000000 */
[----:B------:R-:W-:Y:S02]  /*04c0*/  @!P5 SEL R0, R0, R17, P4 ;  /* 0x000000110000d207 */ /* 0x000fe40002000000 */
[----:B------:R-:W-:Y:S02]  /*04d0*/  @!P6 SEL R3, R3, R12, P3 ;  /* 0x0000000c0303e207 */ /* 0x000fe40001800000 */
[----:B------:R-:W-:Y:S02]  /*04e0*/  FSETP.GEU.AND P3, PT, R0, R9, PT ;  /* 0x000000090000720b */ /* 0x000fe40003f6e000 */
[----:B------:R-:W-:-:S02]  /*04f0*/  FSETP.GEU.AND P5, PT, R3, R8, PT ;  /* 0x000000080300720b */ /* 0x000fc40003fae000 */
[----:B------:R-:W-:Y:S02]  /*0500*/  SEL R10, R5, 0xff800000, P0 ;  /* 0xff800000050a7807 */ /* 0x000fe40000000000 */
[----:B------:R-:W-:Y:S02]  /*0510*/  SEL R11, R16, 0xff800000, P1 ;  /* 0xff800000100b7807 */ /* 0x000fe40000800000 */
[C---:B------:R-:W-:Y:S02]  /*0520*/  FSETP.NAN.AND P0, PT, R9.reuse, R9, PT ;  /* 0x000000090900720b */ /* 0x040fe40003f08000 */
[----:B------:R-:W-:Y:S02]  /*0530*/  FSETP.NAN.AND P1, PT, R10, R10, PT ;  /* 0x0000000a0a00720b */ /* 0x000fe40003f28000 */
[----:B------:R-:W-:Y:S02]  /*0540*/  FSETP.NAN.AND P2, PT, R8, R8, PT ;  /* 0x000000080800720b */ /* 0x000fe40003f48000 */
[----:B------:R-:W-:Y:S01]  /*0550*/  @P3 SEL R9, R9, R0, P0 ;  /* 0x0000000009093207 */ /* 0x000fe20000000000 */
[----:B------:R-:W-:Y:S01]  /*0560*/  VIADD R0, R40, 0x2 ;  /* 0x0000000228007836 */ /* 0x000fe20000000000 */
[----:B------:R-:W-:-:S02]  /*0570*/  FSETP.NAN.AND P0, PT, R11, R11, PT ;  /* 0x0000000b0b00720b */ /* 0x000fc40003f08000 */
[----:B------:R-:W-:Y:S02]  /*0580*/  @P5 SEL R8, R8, R3, P2 ;  /* 0x0000000308085207 */ /* 0x000fe40001000000 */
[----:B------:R-:W-:Y:S02]  /*0590*/  FSETP.GEU.AND P2, PT, R9, R10, PT ;  /* 0x0000000a0900720b */ /* 0x000fe40003f4e000 */
[----:B------:R-:W-:Y:S02]  /*05a0*/  P2R R5, PR, RZ, 0x8 ;  /* 0x00000008ff057803 */ /* 0x000fe40000000000 */
[----:B------:R-:W-:Y:S02]  /*05b0*/  P2R R44, PR, RZ, 0x4 ;  /* 0x00000004ff2c7803 */ /* 0x000fe40000000000 */
[----:B------:R-:W-:Y:S02]  /*05c0*/  @!P1 SEL R10, R10, R9, !P2 ;  /* 0x000000090a0a9207 */ /* 0x000fe40005000000 */
[----:B------:R-:W-:-:S02]  /*05d0*/  FSETP.GEU.AND P2, PT, R8, R11, PT ;  /* 0x0000000b0800720b */ /* 0x000fc40003f4e000 */
[----:B------:R-:W-:Y:S02]  /*05e0*/  ISETP.GE.U32.AND P1, PT, R0, 0x4, PT ;  /* 0x000000040000780c */ /* 0x000fe40003f26070 */
[----:B------:R-:W-:Y:S02]  /*05f0*/  @!P0 SEL R11, R11, R8, !P2 ;  /* 0x000000080b0b8207 */ /* 0x000fe40005000000 */
[----:B------:R-:W-:Y:S02]  /*0600*/  CS2R R8, SRZ ;  /* 0x0000000000087805 */ /* 0x000fe4000001ff00 */
[----:B------:R-:W-:Y:S02]  /*0610*/  ISETP.GT.AND P0, PT, R53, 0x1, !P1 ;  /* 0x000000013500780c */ /* 0x000fe40004f04270 */
[----:B------:R-:W-:Y:S02]  /*0620*/  P2R R45, PR, RZ, 0x4 ;  /* 0x00000004ff2d7803 */ /* 0x000fe40000000000 */
[C---:B------:R-:W-:Y:S01]  /*0630*/  ISETP.LT.AND P0, PT, R2.reuse, 0x100, P0 ;  /* 0x000001000200780c */ /* 0x040fe20000701270 */
[----:B------:R-:W-:Y:S01]  /*0640*/  VIADD R15, R2, 0xfffffffc ;  /* 0xfffffffc020f7836 */ /* 0x000fe20000000000 */
[----:B------:R-:W-:-:S11]  /*0650*/  P2R R20, PR, RZ, 0x20 ;  /* 0x00000020ff147803 */ /* 0x000fd60000000000 */
[----:B------:R-:W2:Y:S02]  /*0660*/  @P0 LDG.E.64 R8, desc[UR4][R6.64] ;  /* 0x0000000406080981 */ /* 0x000ea4000c1e1b00 */
[----:B--2---:R-:W-:Y:S02]  /*0670*/  SEL R0, R9, 0xff800000, P0 ;  /* 0xff80000009007807 */ /* 0x004fe40000000000 */
[----:B------:R-:W-:Y:S02]  /*0680*/  SEL R3, R8, 0xff800000, P0 ;  /* 0xff80000008037807 */ /* 0x000fe40000000000 */
[----:B------:R-:W-:Y:S02]  /*0690*/  CS2R R8, SRZ ;  /* 0x0000000000087805 */ /* 0x000fe4000001ff00 */
[-C--:B------:R-:W-:Y:S02]  /*06a0*/  FSETP.NAN.AND P0, PT, R0, R0.reuse, PT ;  /* 0x000000000000720b */ /* 0x080fe40003f08000 */
[----:B------:R-:W-:-:S04]  /*06b0*/  FSETP.GEU.AND P2, PT, R11, R0, PT ;  /* 0x000000000b00720b */ /* 0x000fc80003f4e000 */
[----:B------:R-:W-:-:S07]  /*06c0*/  P2R R47, PR, RZ, 0x4 ;  /* 0x00000004ff2f7803 */ /* 0x000fce0000000000 */
[----:B------:R-:W-:Y:S02]  /*06d0*/  @!P0 SEL R0, R0, R11, !P2 ;  /* 0x0000000b00008207 */ /* 0x000fe40005000000 */
[-C--:B------:R-:W-:Y:S02]  /*06e0*/  FSETP.NAN.AND P0, PT, R3, R3.reuse, PT ;  /* 0x000000030300720b */ /* 0x080fe40003f08000 */
[----:B------:R-:W-:-:S04]  /*06f0*/  FSETP.GEU.AND P2, PT, R10, R3, PT ;  /* 0x000000030a00720b */ /* 0x000fc80003f4e000 */
[----:B------:R-:W-:-:S07]  /*0700*/  P2R R46, PR, RZ, 0x4 ;  /* 0x00000004ff2e7803 */ /* 0x000fce0000000000 */
[----:B------:R-:W-:Y:S02]  /*0710*/  @!P0 SEL R3, R3, R10, !P2 ;  /* 0x0000000a03038207 */ /* 0x000fe40005000000 */
[----:B------:R-:W-:-:S04]  /*0720*/  ISETP.GT.AND P0, PT, R53, RZ, PT ;  /* 0x000000ff3500720c */ /* 0x000fc80003f04270 */
[----:B------:R-:W-:-:S04]  /*0730*/  ISETP.GT.AND P2, PT, R40, 0x1, P0 ;  /* 0x000000012800780c */ /* 0x000fc80000744270 */
[----:B------:R-:W-:-:S13]  /*0740*/  ISETP.LT.AND P2, PT, R2, 0x100, P2 ;  /* 0x000001000200780c */ /* 0x000fda0001741270 */
[----:B------:R-:W2:Y:S01]  /*0750*/  @P2 LDG.E.64 R8, desc[UR4][R6.64] ;  /* 0x0000000406082981 */ /* 0x000ea2000c1e1b00 */
[----:B------:R-:W-:Y:S01]  /*0760*/  IMAD.WIDE R14, R15, 0x4, R24 ;  /* 0x000000040f0e7825 */ /* 0x000fe200078e0218 */
[----:B--2---:R-:W-:Y:S02]  /*0770*/  SEL R11, R9, 0xff800000, P2 ;  /* 0xff800000090b7807 */ /* 0x004fe40001000000 */
[----:B------:R-:W-:Y:S02]  /*0780*/  SEL R10, R8, 0xff800000, P2 ;  /* 0xff800000080a7807 */ /* 0x000fe40001000000 */
[-C--:B------:R-:W-:Y:S02]  /*0790*/  FSETP.NAN.AND P2, PT, R11, R11.reuse, PT ;  /* 0x0000000b0b00720b */ /* 0x080fe40003f48000 */
[----:B------:R-:W-:-:S04]  /*07a0*/  FSETP.GEU.AND P3, PT, R0, R11, PT ;  /* 0x0000000b0000720b */ /* 0x000fc80003f6e000 */
[----:B------:R-:W-:-:S07]  /*07b0*/  P2R R7, PR, RZ, 0x8 ;  /* 0x00000008ff077803 */ /* 0x000fce0000000000 */
[----:B------:R-:W-:Y:S01]  /*07c0*/  @!P2 SEL R11, R11, R0, !P3 ;  /* 0x000000000b0ba207 */ /* 0x000fe20005800000 */
[----:B------:R-:W-:Y:S01]  /*07d0*/  IMAD.MOV.U32 R0, RZ, RZ, RZ ;  /* 0x000000ffff007224 */ /* 0x000fe200078e00ff */
[----:B------:R-:W-:-:S04]  /*07e0*/  ISETP.GT.AND P2, PT, R36, RZ, P0 ;  /* 0x000000ff2400720c */ /* 0x000fc80000744270 */
[----:B------:R-:W-:-:S13]  /*07f0*/  ISETP.LT.AND P2, PT, R2, 0x100, P2 ;  /* 0x000001000200780c */ /* 0x000fda0001741270 */
[----:B------:R-:W2:Y:S01]  /*0800*/  @P2 LDG.E R0, desc[UR4][R14.64] ;  /* 0x000000040e002981 */ /* 0x000ea2000c1e1900 */
[----:B------:R-:W-:Y:S01]  /*0810*/  FSETP.GEU.AND P3, PT, R3, R10, PT ;  /* 0x0000000a0300720b */ /* 0x000fe20003f6e000 */
[----:B------:R-:W-:-:S03]  /*0820*/  VIADD R9, R2, 0xfffffffb ;  /* 0xfffffffb02097836 */ /* 0x000fc60000000000 */
[----:B------:R-:W-:Y:S01]  /*0830*/  P2R R6, PR, RZ, 0x8 ;  /* 0x00000008ff067803 */ /* 0x000fe20000000000 */
[----:B------:R-:W-:Y:S01]  /*0840*/  IMAD.WIDE R8, R9, 0x4, R24 ;  /* 0x0000000409087825 */ /* 0x000fe200078e0218 */
[----:B--2---:R-:W-:-:S03]  /*0850*/  SEL R16, R0, 0xff800000, P2 ;  /* 0xff80000000107807 */ /* 0x004fc60001000000 */
[----:B------:R-:W-:Y:S01]  /*0860*/  IMAD.MOV.U32 R0, RZ, RZ, RZ ;  /* 0x000000ffff007224 */ /* 0x000fe200078e00ff */
[----:B------:R-:W-:-:S13]  /*0870*/  FSETP.NAN.AND P2, PT, R10, R10, PT ;  /* 0x0000000a0a00720b */ /* 0x000fda0003f48000 */
[----:B------:R-:W-:Y:S02]  /*0880*/  @!P2 SEL R10, R10, R3, !P3 ;  /* 0x000000030a0aa207 */ /* 0x000fe40005800000 */
[----:B------:R-:W-:-:S04]  /*0890*/  ISETP.GT.AND P2, PT, R40, RZ, P0 ;  /* 0x000000ff2800720c */ /* 0x000fc80000744270 */
[----:B------:R-:W-:-:S13]  /*08a0*/  ISETP.LT.AND P2, PT, R2, 0x100, P2 ;  /* 0x000001000200780c */ /* 0x000fda0001741270 */
[----:B------:R-:W2:Y:S01]  /*08b0*/  @P2 LDG.E R0, desc[UR4][R8.64] ;  /* 0x0000000408002981 */ /* 0x000ea2000c1e1900 */
[----:B------:R-:W-:-:S04]  /*08c0*/  FSETP.GEU.AND P3, PT, R11, R16, PT ;  /* 0x000000100b00720b */ /* 0x000fc80003f6e000 */
[----:B------:R-:W-:Y:S02]  /*08d0*/  P2R R12, PR, RZ, 0x8 ;  /* 0x00000008ff0c7803 */ /* 0x000fe40000000000 */
[----:B--2---:R-:W-:Y:S02]  /*08e0*/  SEL R3, R0, 0xff800000, P2 ;  /* 0xff80000000037807 */ /* 0x004fe40001000000 */
[----:B------:R-:W-:-:S13]  /*08f0*/  FSETP.NAN.AND P2, PT, R16, R16, PT ;  /* 0x000000101000720b */ /* 0x000fda0003f48000 */
[----:B------:R-:W-:Y:S02]  /*0900*/  @!P2 SEL R16, R16, R11, !P3 ;  /* 0x0000000b1010a207 */ /* 0x000fe40005800000 */
[-C--:B------:R-:W-:Y:S02]  /*0910*/  FSETP.NAN.AND P2, PT, R3, R3.reuse, PT ;  /* 0x000000030300720b */ /* 0x080fe40003f48000 */
[----:B------:R-:W-:-:S04]  /*0920*/  FSETP.GEU.AND P3, PT, R10, R3, PT ;  /* 0x000000030a00720b */ /* 0x000fc80003f6e000 */
[----:B------:R-:W-:-:S07]  /*0930*/  P2R R11, PR, RZ, 0x8 ;  /* 0x00000008ff0b7803 */ /* 0x000fce0000000000 */
[----:B------:R-:W-:Y:S02]  /*0940*/  @!P2 SEL R3, R3, R10, !P3 ;  /* 0x0000000a0303a207 */ /* 0x000fe40005800000 */
[----:B------:R-:W-:-:S04]  /*0950*/  ISETP.GT.AND P2, PT, R40, -0x1, P0 ;  /* 0xffffffff2800780c */ /* 0x000fc80000744270 */
[----:B------:R-:W-:-:S13]  /*0960*/  ISETP.LT.AND P2, PT, R2, 0x100, P2 ;  /* 0x000001000200780c */ /* 0x000fda0001741270 */
[----:B------:R-:W2:Y:S01]  /*0970*/  @P2 LDG.E.64 R18, desc[UR4][R14.64] ;  /* 0x000000040e122981 */ /* 0x000ea2000c1e1b00 */
[----:B------:R-:W-:Y:S02]  /*0980*/  VIADD R9, R2, 0xfffffffe ;  /* 0xfffffffe02097836 */ /* 0x000fe40000000000 */
[----:B------:R-:W-:Y:S02]  /*0990*/  IMAD.MOV.U32 R0, RZ, RZ, RZ ;  /* 0x000000ffff007224 */ /* 0x000fe400078e00ff */
[----:B------:R-:W-:Y:S01]  /*09a0*/  IMAD.WIDE R8, R9, 0x4, R24 ;  /* 0x0000000409087825 */ /* 0x000fe200078e0218 */
[----:B--2---:R-:W-:Y:S02]  /*09b0*/  SEL R19, R19, 0xff800000, P2 ;  /* 0xff80000013137807 */ /* 0x004fe40001000000 */
[----:B------:R-:W-:Y:S02]  /*09c0*/  SEL R18, R18, 0xff800000, P2 ;  /* 0xff80000012127807 */ /* 0x000fe40001000000 */
[----:B------:R-:W-:-:S02]  /*09d0*/  FSETP.NAN.AND P2, PT, R19, R19, PT ;  /* 0x000000131300720b */ /* 0x000fc40003f48000 */
[----:B------:R-:W-:Y:S01]  /*09e0*/  FSETP.GEU.AND P3, PT, R16, R19, PT ;  /* 0x000000131000720b */ /* 0x000fe20003f6e000 */
[----:B------:R-:W-:-:S03]  /*09f0*/  VIADD R17, R2, 0xfffffffd ;  /* 0xfffffffd02117836 */ /* 0x000fc60000000000 */
[----:B------:R-:W-:-:S07]  /*0a00*/  P2R R15, PR, RZ, 0x8 ;  /* 0x00000008ff0f7803 */ /* 0x000fce0000000000 */
[----:B------:R-:W-:Y:S02]  /*0a10*/  @!P2 SEL R19, R19, R16, !P3 ;  /* 0x000000101313a207 */ /* 0x000fe40005800000 */
[----:B------:R-:W-:-:S04]  /*0a20*/  ISETP.LT.U32.AND P2, PT, R4, 0x4, P0 ;  /* 0x000000040400780c */ /* 0x000fc80000741070 */
[----:B------:R-:W-:-:S13]  /*0a30*/  ISETP.LT.AND P2, PT, R2, 0x100, P2 ;  /* 0x000001000200780c */ /* 0x000fda0001741270 */
[----:B------:R-:W2:Y:S01]  /*0a40*/  @P2 LDG.E R0, desc[UR4][R8.64] ;  /* 0x0000000408002981 */ /* 0x000ea2000c1e1900 */
[----:B------:R-:W-:Y:S01]  /*0a50*/  ISETP.LT.U32.AND P0, PT, R40, 0x4, P0 ;  /* 0x000000042800780c */ /* 0x000fe20000701070 */
[----:B------:R-:W-:Y:S01]  /*0a60*/  IMAD.WIDE R16, R17, 0x4, R24 ;  /* 0x0000000411107825 */ /* 0x000fe200078e0218 */
[-C--:B------:R-:W-:Y:S02]  /*0a70*/  FSETP.GEU.AND P3, PT, R3, R18.reuse, PT ;  /* 0x000000120300720b */ /* 0x080fe40003f6e000 */
[----:B------:R-:W-:Y:S02]  /*0a80*/  ISETP.LT.AND P0, PT, R2, 0x100, P0 ;  /* 0x000001000200780c */ /* 0x000fe40000701270 */
[----:B------:R-:W-:Y:S02]  /*0a90*/  P2R R21, PR, RZ, 0x8 ;  /* 0x00000008ff157803 */ /* 0x000fe40000000000 */
[----:B--2---:R-:W-:Y:S01]  /*0aa0*/  SEL R10, R0, 0xff800000, P2 ;  /* 0xff800000000a7807 */ /* 0x004fe20001000000 */
[----:B------:R-:W-:Y:S01]  /*0ab0*/  IMAD.MOV.U32 R0, RZ, RZ, RZ ;  /* 0x000000ffff007224 */ /* 0x000fe200078e00ff */
[----:B------:R-:W-:-:S07]  /*0ac0*/  FSETP.NAN.AND P2, PT, R18, R18, PT ;  /* 0x000000121200720b */ /* 0x000fce0003f48000 */
[----:B------:R-:W2:Y:S06]  /*0ad0*/  @P0 LDG.E R0, desc[UR4][R16.64] ;  /* 0x0000000410000981 */ /* 0x000eac000c1e1900 */
[----:B------:R-:W-:Y:S02]  /*0ae0*/  @!P2 SEL R18, R18, R3, !P3 ;  /* 0x000000031212a207 */ /* 0x000fe40005800000 */
[----:B------:R-:W-:Y:S02]  /*0af0*/  FSETP.GEU.AND P3, PT, R19, R10, PT ;  /* 0x0000000a1300720b */ /* 0x000fe40003f6e000 */
[----:B--2---:R-:W-:-:S02]  /*0b00*/  SEL R3, R0, 0xff800000, P0 ;  /* 0xff80000000037807 */ /* 0x004fc40000000000 */
[----:B------:R-:W-:Y:S02]  /*0b10*/  FSETP.NAN.AND P0, PT, R10, R10, PT ;  /* 0x0000000a0a00720b */ /* 0x000fe40003f08000 */
[----:B------:R-:W-:-:S11]  /*0b20*/  FSETP.GEU.AND P2, PT, R18, R3, PT ;  /* 0x000000031200720b */ /* 0x000fd60003f4e000 */
[----:B------:R-:W-:Y:S02]  /*0b30*/  @!P0 SEL R10, R10, R19, !P3 ;  /* 0x000000130a0a8207 */ /* 0x000fe40005800000 */
[----:B------:R-:W-:-:S13]  /*0b40*/  FSETP.NAN.AND P0, PT, R3, R3, PT ;  /* 0x000000030300720b */ /* 0x000fda0003f08000 */
[----:B------:R-:W-:Y:S02]  /*0b50*/  @!P0 SEL R3, R3, R18, !P2 ;  /* 0x0000001203038207 */ /* 0x000fe40005000000 */
[----:B------:R-:W-:-:S04]  /*0b60*/  ISETP.GT.AND P0, PT, R53, RZ, !P1 ;  /* 0x000000ff3500720c */ /* 0x000fc80004f04270 */
[----:B------:R-:W-:Y:S02]  /*0b70*/  ISETP.LT.AND P0, PT, R2, 0x100, P0 ;  /* 0x000001000200780c */ /* 0x000fe40000701270 */
[----:B------:R-:W-:-:S11]  /*0b80*/  CS2R R18, SRZ ;  /* 0x0000000000127805 */ /* 0x000fd6000001ff00 */
[----:B------:R-:W2:Y:S01]  /*0b90*/  @P0 LDG.E.64 R18, desc[UR4][R8.64] ;  /* 0x0000000408120981 */ /* 0x000ea2000c1e1b00 */
[----:B------:R-:W-:Y:S02]  /*0ba0*/  P2R R0, PR, RZ, 0x4 ;  /* 0x00000004ff007803 */ /* 0x000fe40000000000 */
[----:B--2---:R-:W-:Y:S02]  /*0bb0*/  SEL R19, R19, 0xff800000, P0 ;  /* 0xff80000013137807 */ /* 0x004fe40000000000 */
[----:B------:R-:W-:Y:S02]  /*0bc0*/  SEL R18, R18, 0xff800000, P0 ;  /* 0xff80000012127807 */ /* 0x000fe40000000000 */
[-C--:B------:R-:W-:Y:S02]  /*0bd0*/  FSETP.NAN.AND P0, PT, R19, R19.reuse, PT ;  /* 0x000000131300720b */ /* 0x080fe40003f08000 */
[----:B------:R-:W-:-:S11]  /*0be0*/  FSETP.GEU.AND P2, PT, R10, R19, PT ;  /* 0x000000130a00720b */ /* 0x000fd60003f4e000 */
[----:B------:R-:W-:Y:S02]  /*0bf0*/  @!P0 SEL R19, R19, R10, !P2 ;  /* 0x0000000a13138207 */ /* 0x000fe40005000000 */
[-C--:B------:R-:W-:Y:S02]  /*0c00*/  FSETP.NAN.AND P0, PT, R18, R18.reuse, PT ;  /* 0x000000121200720b */ /* 0x080fe40003f08000 */
[----:B------:R-:W-:Y:S02]  /*0c10*/  P2R R16, PR, RZ, 0x4 ;  /* 0x00000004ff107803 */ /* 0x000fe40000000000 */
[----:B------:R-:W-:-:S04]  /*0c20*/  FSETP.GEU.AND P2, PT, R3, R18, PT ;  /* 0x000000120300720b */ /* 0x000fc80003f4e000 */
[----:B------:R-:W-:-:S05]  /*0c30*/  P2R R43, PR, RZ, 0x4 ;  /* 0x00000004ff2b7803 */ /* 0x000fca0000000000 */
[----:B------:R-:W-:Y:S02]  /*0c40*/  @!P0 SEL R18, R18, R3, !P2 ;  /* 0x0000000312128207 */ /* 0x000fe40005000000 */
[----:B------:R-:W-:-:S04]  /*0c50*/  ISETP.GT.AND P2, PT, R53, -0x1, PT ;  /* 0xffffffff3500780c */ /* 0x000fc80003f44270 */
[----:B------:R-:W-:-:S04]  /*0c60*/  ISETP.GT.AND P0, PT, R40, 0x1, P2 ;  /* 0x000000012800780c */ /* 0x000fc80001704270 */
[----:B------:R-:W-:-:S13]  /*0c70*/  ISETP.LT.AND P0, PT, R2, 0x100, P0 ;  /* 0x000001000200780c */ /* 0x000fda0000701270 */
[----:B------:R-:W2:Y:S01]  /*0c80*/  @P0 LDG.E.64 R22, desc[UR4][R8.64] ;  /* 0x0000000408160981 */ /* 0x000ea2000c1e1b00 */
[----:B------:R-:W-:Y:S01]  /*0c90*/  P2R R13, PR, RZ, 0x8 ;  /* 0x00000008ff0d7803 */ /* 0x000fe20000000000 */
[----:B------:R-:W-:Y:S01]  /*0ca0*/  IMAD.MOV.U32 R3, RZ, RZ, RZ ;  /* 0x000000ffff037224 */ /* 0x000fe200078e00ff */
[----:B--2---:R-:W-:Y:S02]  /*0cb0*/  SEL R14, R23, 0xff800000, P0 ;  /* 0xff800000170e7807 */ /* 0x004fe40000000000 */
[----:B------:R-:W-:Y:S02]  /*0cc0*/  SEL R27, R22, 0xff800000, P0 ;  /* 0xff800000161b7807 */ /* 0x000fe40000000000 */
[-C--:B------:R-:W-:Y:S02]  /*0cd0*/  FSETP.NAN.AND P0, PT, R14, R14.reuse, PT ;  /* 0x0000000e0e00720b */ /* 0x080fe40003f08000 */
[----:B------:R-:W-:-:S11]  /*0ce0*/  FSETP.GEU.AND P3, PT, R19, R14, PT ;  /* 0x0000000e1300720b */ /* 0x000fd60003f6e000 */
[----:B------:R-:W-:Y:S02]  /*0cf0*/  @!P0 SEL R14, R14, R19, !P3 ;  /* 0x000000130e0e8207 */ /* 0x000fe40005800000 */
[----:B------:R-:W-:-:S04]  /*0d00*/  ISETP.GT.AND P0, PT, R36, RZ, P2 ;  /* 0x000000ff2400720c */ /* 0x000fc80001704270 */
[C---:B------:R-:W-:Y:S01]  /*0d10*/  ISETP.LT.AND P0, PT, R2.reuse, 0x100, P0 ;  /* 0x000001000200780c */ /* 0x040fe20000701270 */
[----:B------:R-:W-:-:S12]  /*0d20*/  IMAD.WIDE R22, R2, 0x4, R24 ;  /* 0x0000000402167825 */ /* 0x000fd800078e0218 */
[----:B------:R-:W2:Y:S01]  /*0d30*/  @P0 LDG.E R3, desc[UR4][R22.64] ;  /* 0x0000000416030981 */ /* 0x000ea2000c1e1900 */
[----:B------:R-:W-:Y:S02]  /*0d40*/  P2R R10, PR, RZ, 0x8 ;  /* 0x00000008ff0a7803 */ /* 0x000fe40000000000 */
[----:B------:R-:W-:Y:S01]  /*0d50*/  FSETP.GEU.AND P3, PT, R18, R27, PT ;  /* 0x0000001b1200720b */ /* 0x000fe20003f6e000 */
[----:B------:R-:W-:-:S04]  /*0d60*/  VIADD R9, R2, 0xffffffff ;  /* 0xffffffff02097836 */ /* 0x000fc80000000000 */
[----:B------:R-:W-:Y:S01]  /*0d70*/  IMAD.WIDE R8, R9, 0x4, R24 ;  /* 0x0000000409087825 */ /* 0x000fe200078e0218 */
[----:B--2---:R-:W-:Y:S02]  /*0d80*/  SEL R29, R3, 0xff800000, P0 ;  /* 0xff800000031d7807 */ /* 0x004fe40000000000 */
[----:B------:R-:W-:Y:S01]  /*0d90*/  FSETP.NAN.AND P0, PT, R27, R27, PT ;  /* 0x0000001b1b00720b */ /* 0x000fe20003f08000 */
[----:B------:R-:W-:-:S12]  /*0da0*/  IMAD.MOV.U32 R3, RZ, RZ, RZ ;  /* 0x000000ffff037224 */ /* 0x000fd800078e00ff */
[----:B------:R-:W-:Y:S02]  /*0db0*/  @!P0 SEL R27, R27, R18, !P3 ;  /* 0x000000121b1b8207 */ /* 0x000fe40005800000 */
[----:B------:R-:W-:-:S04]  /*0dc0*/  ISETP.GT.AND P0, PT, R40, RZ, P2 ;  /* 0x000000ff2800720c */ /* 0x000fc80001704270 */
[----:B------:R-:W-:-:S13]  /*0dd0*/  ISETP.LT.AND P0, PT, R2, 0x100, P0 ;  /* 0x000001000200780c */ /* 0x000fda0000701270 */
[----:B------:R-:W2:Y:S01]  /*0de0*/  @P0 LDG.E R3, desc[UR4][R8.64] ;  /* 0x0000000408030981 */ /* 0x000ea2000c1e1900 */
[----:B------:R-:W-:Y:S02]  /*0df0*/  P2R R17, PR, RZ, 0x8 ;  /* 0x00000008ff117803 */ /* 0x000fe40000000000 */
[-C--:B------:R-:W-:Y:S02]  /*0e00*/  FSETP.GEU.AND P3, PT, R14, R29.reuse, PT ;  /* 0x0000001d0e00720b */ /* 0x080fe40003f6e000 */
[----:B------:R-:W-:Y:S02]  /*0e10*/  CS2R R18, SRZ ;  /* 0x0000000000127805 */ /* 0x000fe4000001ff00 */
[----:B--2---:R-:W-:Y:S02]  /*0e20*/  SEL R26, R3, 0xff800000, P0 ;  /* 0xff800000031a7807 */ /* 0x004fe40000000000 */
[----:B------:R-:W-:Y:S02]  /*0e30*/  FSETP.NAN.AND P0, PT, R29, R29, PT ;  /* 0x0000001d1d00720b */ /* 0x000fe40003f08000 */
[----:B------:R-:W-:-:S11]  /*0e40*/  P2R R3, PR, RZ, 0x8 ;  /* 0x00000008ff037803 */ /* 0x000fd60000000000 */
[----:B------:R-:W-:Y:S02]  /*0e50*/  @!P0 SEL R29, R29, R14, !P3 ;  /* 0x0000000e1d1d8207 */ /* 0x000fe40005800000 */
[-C--:B------:R-:W-:Y:S02]  /*0e60*/  FSETP.NAN.AND P0, PT, R26, R26.reuse, PT ;  /* 0x0000001a1a00720b */ /* 0x080fe40003f08000 */
[----:B------:R-:W-:Y:S02]  /*0e70*/  FSETP.GEU.AND P3, PT, R27, R26, PT ;  /* 0x0000001a1b00720b */ /* 0x000fe40003f6e000 */
[----:B------:R-:W-:Y:S02]  /*0e80*/  LOP3.LUT R14, R53, R40, RZ, 0xfc, !PT ;  /* 0x00000028350e7212 */ /* 0x000fe400078efcff */
[----:B------:R-:W-:-:S07]  /*0e90*/  P2R R42, PR, RZ, 0x8 ;  /* 0x00000008ff2a7803 */ /* 0x000fce0000000000 */
[----:B------:R-:W-:Y:S02]  /*0ea0*/  @!P0 SEL R26, R26, R27, !P3 ;  /* 0x0000001b1a1a8207 */ /* 0x000fe40005800000 */
[----:B------:R-:W-:-:S04]  /*0eb0*/  ISETP.GE.AND P0, PT, R2, 0x100, PT ;  /* 0x000001000200780c */ /* 0x000fc80003f06270 */
[----:B------:R-:W-:-:S13]  /*0ec0*/  ISETP.GT.AND P3, PT, R14, -0x1, !P0 ;  /* 0xffffffff0e00780c */ /* 0x000fda0004764270 */
[----:B------:R-:W2:Y:S01]  /*0ed0*/  @P3 LDG.E.64 R18, desc[UR4][R22.64] ;  /* 0x0000000416123981 */ /* 0x000ea2000c1e1b00 */
[----:B------:R-:W-:Y:S01]  /*0ee0*/  IMAD.MOV.U32 R8, RZ, RZ, RZ ;  /* 0x000000ffff087224 */ /* 0x000fe200078e00ff */
[----:B--2---:R-:W-:Y:S02]  /*0ef0*/  SEL R30, R19, 0xff800000, P3 ;  /* 0xff800000131e7807 */ /* 0x004fe40001800000 */
[----:B------:R-:W-:Y:S02]  /*0f00*/  SEL R18, R18, 0xff800000, P3 ;  /* 0xff80000012127807 */ /* 0x000fe40001800000 */
[-C--:B------:R-:W-:Y:S02]  /*0f10*/  FSETP.NAN.AND P3, PT, R30, R30.reuse, PT ;  /* 0x0000001e1e00720b */ /* 0x080fe40003f68000 */
[----:B------:R-:W-:-:S11]  /*0f20*/  FSETP.GEU.AND P4, PT, R29, R30, PT ;  /* 0x0000001e1d00720b */ /* 0x000fd60003f8e000 */
[----:B------:R-:W-:Y:S02]  /*0f30*/  @!P3 SEL R30, R30, R29, !P4 ;  /* 0x0000001d1e1eb207 */ /* 0x000fe40006000000 */
[----:B------:R-:W-:-:S04]  /*0f40*/  ISETP.LT.U32.AND P3, PT, R4, 0x4, P2 ;  /* 0x000000040400780c */ /* 0x000fc80001761070 */
[C---:B------:R-:W-:Y:S01]  /*0f50*/  ISETP.LT.AND P3, PT, R2.reuse, 0x100, P3 ;  /* 0x000001000200780c */ /* 0x040fe20001f61270 */
[----:B------:R-:W-:-:S04]  /*0f60*/  VIADD R29, R2, 0x2 ;  /* 0x00000002021d7836 */ /* 0x000fc80000000000 */
[----:B------:R-:W-:-:S08]  /*0f70*/  IMAD.WIDE R28, R29, 0x4, R24 ;  /* 0x000000041d1c7825 */ /* 0x000fd000078e0218 */
[----:B------:R-:W2:Y:S01]  /*0f80*/  @P3 LDG.E R8, desc[UR4][R28.64] ;  /* 0x000000041c083981 */ /* 0x000ea2000c1e1900 */
[----:B------:R-:W-:Y:S01]  /*0f90*/  VIADD R41, R53, 0x1 ;  /* 0x0000000135297836 */ /* 0x000fe20000000000 */
[----:B------:R-:W-:Y:S02]  /*0fa0*/  P2R R19, PR, RZ, 0x10 ;  /* 0x00000010ff137803 */ /* 0x000fe40000000000 */
[-C--:B------:R-:W-:Y:S02]  /*0fb0*/  FSETP.GEU.AND P4, PT, R26, R18.reuse, PT ;  /* 0x000000121a00720b */ /* 0x080fe40003f8e000 */
[----:B------:R-:W-:Y:S01]  /*0fc0*/  ISETP.GE.U32.AND P5, PT, R41, 0x4, PT ;  /* 0x000000042900780c */ /* 0x000fe20003fa6070 */
[----:B------:R-:W-:Y:S01]  /*0fd0*/  VIADD R27, R2, 0x4 ;  /* 0x00000004021b7836 */ /* 0x000fe20000000000 */
[----:B--2---:R-:W-:Y:S02]  /*0fe0*/  SEL R31, R8, 0xff800000, P3 ;  /* 0xff800000081f7807 */ /* 0x004fe40001800000 */
[----:B------:R-:W-:-:S13]  /*0ff0*/  FSETP.NAN.AND P3, PT, R18, R18, PT ;  /* 0x000000121200720b */ /* 0x000fda0003f68000 */
[----:B------:R-:W-:Y:S02]  /*1000*/  @!P3 SEL R18, R18, R26, !P4 ;  /* 0x0000001a1212b207 */ /* 0x000fe40006000000 */
[----:B------:R-:W-:-:S04]  /*1010*/  ISETP.GT.AND P3, PT, R36, RZ, !P5 ;  /* 0x000000ff2400720c */ /* 0x000fc80006f64270 */
[----:B------:R-:W-:Y:S01]  /*1020*/  ISETP.LT.AND P3, PT, R2, 0x100, P3 ;  /* 0x000001000200780c */ /* 0x000fe20001f61270 */
[----:B------:R-:W-:-:S12]  /*1030*/  IMAD.WIDE R26, R27, 0x4, R24 ;  /* 0x000000041b1a7825 */ /* 0x000fd800078e0218 */
[----:B------:R-:W2:Y:S01]  /*1040*/  @P3 LDG.E R37, desc[UR4][R26.64] ;  /* 0x000000041a253981 */ /* 0x000ea2000c1e1900 */
[----:B------:R-:W-:Y:S02]  /*1050*/  P2R R9, PR, RZ, 0x4 ;  /* 0x00000004ff097803 */ /* 0x000fe40000000000 */
[----:B------:R-:W-:Y:S02]  /*1060*/  FSETP.GEU.AND P2, PT, R30, R31, PT ;  /* 0x0000001f1e00720b */ /* 0x000fe40003f4e000 */
[----:B------:R-:W-:Y:S02]  /*1070*/  P2R R8, PR, RZ, 0x10 ;  /* 0x00000010ff087803 */ /* 0x000fe40000000000 */
[----:B------:R-:W-:-:S04]  /*1080*/  ISETP.GT.AND P4, PT, R40, 0x1, !P5 ;  /* 0x000000012800780c */ /* 0x000fc80006f84270 */
[----:B------:R-:W-:-:S13]  /*1090*/  ISETP.LT.AND P4, PT, R2, 0x100, P4 ;  /* 0x000001000200780c */ /* 0x000fda0002781270 */
[----:B------:R-:W3:Y:S01]  /*10a0*/  @P4 LDG.E.64 R32, desc[UR4][R28.64] ;  /* 0x000000041c204981 */ /* 0x000ee2000c1e1b00 */
[----:B--2---:R-:W-:Y:S02]  /*10b0*/  SEL R37, R37, 0xff800000, P3 ;  /* 0xff80000025257807 */ /* 0x004fe40001800000 */
[----:B------:R-:W-:-:S13]  /*10c0*/  FSETP.NAN.AND P3, PT, R31, R31, PT ;  /* 0x0000001f1f00720b */ /* 0x000fda0003f68000 */
[----:B------:R-:W-:Y:S02]  /*10d0*/  @!P3 SEL R31, R31, R30, !P2 ;  /* 0x0000001e1f1fb207 */ /* 0x000fe40005000000 */
[----:B------:R-:W-:-:S04]  /*10e0*/  ISETP.GT.AND P3, PT, R53, -0x1, !P1 ;  /* 0xffffffff3500780c */ /* 0x000fc80004f64270 */
[----:B------:R-:W-:-:S13]  /*10f0*/  ISETP.LT.AND P3, PT, R2, 0x100, P3 ;  /* 0x000001000200780c */ /* 0x000fda0001f61270 */
[----:B------:R-:W2:Y:S01]  /*1100*/  @P3 LDG.E.64 R34, desc[UR4][R28.64] ;  /* 0x000000041c223981 */ /* 0x000ea2000c1e1b00 */
[----:B------:R-:W-:Y:S01]  /*1110*/  P2R R14, PR, RZ, 0x4 ;  /* 0x00000004ff0e7803 */ /* 0x000fe20000000000 */
[----:B------:R-:W-:-:S04]  /*1120*/  VIADD R39, R2, 0x6 ;  /* 0x0000000602277836 */ /* 0x000fc80000000000 */
[----:B------:R-:W-:Y:S01]  /*1130*/  IMAD.WIDE R38, R39, 0x4, R24 ;  /* 0x0000000427267825 */ /* 0x000fe200078e0218 */
[----:B--2---:R-:W-:-:S04]  /*1140*/  SEL R30, R35, 0xff800000, P3 ;  /* 0xff800000231e7807 */ /* 0x004fc80001800000 */
[-C--:B------:R-:W-:Y:S02]  /*1150*/  FSETP.NAN.AND P1, PT, R30, R30.reuse, PT ;  /* 0x0000001e1e00720b */ /* 0x080fe40003f28000 */
[----:B------:R-:W-:-:S11]  /*1160*/  FSETP.GEU.AND P2, PT, R31, R30, PT ;  /* 0x0000001e1f00720b */ /* 0x000fd60003f4e000 */
[----:B------:R-:W-:Y:S02]  /*1170*/  @!P1 SEL R30, R30, R31, !P2 ;  /* 0x0000001f1e1e9207 */ /* 0x000fe40005000000 */
[----:B---3--:R-:W-:-:S04]  /*1180*/  SEL R31, R33, 0xff800000, P4 ;  /* 0xff800000211f7807 */ /* 0x008fc80002000000 */
[-C--:B------:R-:W-:Y:S02]  /*1190*/  FSETP.NAN.AND P1, PT, R31, R31.reuse, PT ;  /* 0x0000001f1f00720b */ /* 0x080fe40003f28000 */
[----:B------:R-:W-:Y:S02]  /*11a0*/  P2R R35, PR, RZ, 0x4 ;  /* 0x00000004ff237803 */ /* 0x000fe40000000000 */
[----:B------:R-:W-:-:S09]  /*11b0*/  FSETP.GEU.AND P2, PT, R30, R31, PT ;  /* 0x0000001f1e00720b */ /* 0x000fd20003f4e000 */
[----:B------:R-:W-:Y:S02]  /*11c0*/  @!P1 SEL R31, R31, R30, !P2 ;  /* 0x0000001e1f1f9207 */ /* 0x000fe40005000000 */
[----:B------:R-:W-:-:S04]  /*11d0*/  LOP3.LUT R30, R4, R41, RZ, 0xfc, !PT ;  /* 0x00000029041e7212 */ /* 0x000fc800078efcff */
[----:B------:R-:W-:-:S13]  /*11e0*/  ISETP.LT.U32.AND P1, PT, R30, 0x4, !P0 ;  /* 0x000000041e00780c */ /* 0x000fda0004721070 */
[----:B------:R-:W2:Y:S01]  /*11f0*/  @P1 LDG.E R60, desc[UR4][R38.64] ;  /* 0x00000004263c1981 */ /* 0x000ea2000c1e1900 */
[----:B------:R-:W-:Y:S02]  /*1200*/  P2R R33, PR, RZ, 0x4 ;  /* 0x00000004ff217803 */ /* 0x000fe40000000000 */
[----:B------:R-:W-:-:S04]  /*1210*/  FSETP.GEU.AND P2, PT, R31, R37, PT ;  /* 0x000000251f00720b */ /* 0x000fc80003f4e000 */
[----:B------:R-:W-:Y:S02]  /*1220*/  P2R R49, PR, RZ, 0x4 ;  /* 0x00000004ff317803 */ /* 0x000fe40000000000 */
[----:B--2---:R-:W-:Y:S02]  /*1230*/  SEL R60, R60, 0xff800000, P1 ;  /* 0xff8000003c3c7807 */ /* 0x004fe40000800000 */
[----:B------:R-:W-:-:S13]  /*1240*/  FSETP.NAN.AND P1, PT, R37, R37, PT ;  /* 0x000000252500720b */ /* 0x000fda0003f28000 */
[----:B------:R-:W-:Y:S02]  /*1250*/  @!P1 SEL R37, R37, R31, !P2 ;  /* 0x0000001f25259207 */ /* 0x000fe40005000000 */
[----:B------:R-:W-:-:S04]  /*1260*/  ISETP.GT.AND P1, PT, R40, -0x1, !P5 ;  /* 0xffffffff2800780c */ /* 0x000fc80006f24270 */
[----:B------:R-:W-:Y:S02]  /*1270*/  ISETP.LT.AND P2, PT, R2, 0x100, P1 ;  /* 0x000001000200780c */ /* 0x000fe40000f41270 */
[----:B------:R-:W-:-:S11]  /*1280*/  CS2R R30, SRZ ;  /* 0x00000000001e7805 */ /* 0x000fd6000001ff00 */
[----:B------:R-:W2:Y:S01]  /*1290*/  @P2 LDG.E.64 R30, desc[UR4][R26.64] ;  /* 0x000000041a1e2981 */ /* 0x000ea2000c1e1b00 */
[----:B------:R-:W-:Y:S01]  /*12a0*/  P2R R50, PR, RZ, 0x4 ;  /* 0x00000004ff327803 */ /* 0x000fe20000000000 */
[----:B------:R-:W-:Y:S02]  /*12b0*/  VIADD R53, R53, 0x2 ;  /* 0x0000000235357836 */ /* 0x000fe40000000000 */
[----:B------:R-:W-:Y:S01]  /*12c0*/  IMAD.MOV.U32 R54, RZ, RZ, RZ ;  /* 0x000000ffff367224 */ /* 0x000fe200078e00ff */
[----:B--2---:R-:W-:-:S04]  /*12d0*/  SEL R28, R31, 0xff800000, P2 ;  /* 0xff8000001f1c7807 */ /* 0x004fc80001000000 */
[-C--:B------:R-:W-:Y:S02]  /*12e0*/  FSETP.NAN.AND P1, PT, R28, R28.reuse, PT ;  /* 0x0000001c1c00720b */ /* 0x080fe40003f28000 */
[----:B------:R-:W-:-:S04]  /*12f0*/  FSETP.GEU.AND P2, PT, R37, R28, PT ;  /* 0x0000001c2500720b */ /* 0x000fc80003f4e000 */
[----:B------:R-:W-:-:S07]  /*1300*/  P2R R31, PR, RZ, 0x4 ;  /* 0x00000004ff1f7803 */ /* 0x000fce0000000000 */
[----:B------:R-:W-:Y:S02]  /*1310*/  @!P1 SEL R28, R28, R37, !P2 ;  /* 0x000000251c1c9207 */ /* 0x000fe40005000000 */
[----:B------:R-:W-:-:S04]  /*1320*/  ISETP.GE.U32.AND P2, PT, R53, 0x4, PT ;  /* 0x000000043500780c */ /* 0x000fc80003f46070 */
[----:B------:R-:W-:-:S04]  /*1330*/  ISETP.GT.AND P1, PT, R36, RZ, !P2 ;  /* 0x000000ff2400720c */ /* 0x000fc80005724270 */
[C---:B------:R-:W-:Y:S01]  /*1340*/  ISETP.LT.AND P1, PT, R2.reuse, 0x100, P1 ;  /* 0x000001000200780c */ /* 0x040fe20000f21270 */
[----:B------:R-:W-:-:S04]  /*1350*/  VIADD R37, R2, 0x8 ;  /* 0x0000000802257836 */ /* 0x000fc80000000000 */
[----:B------:R-:W-:-:S08]  /*1360*/  IMAD.WIDE R36, R37, 0x4, R24 ;  /* 0x0000000425247825 */ /* 0x000fd000078e0218 */
[----:B------:R-:W2:Y:S01]  /*1370*/  @P1 LDG.E R54, desc[UR4][R36.64] ;  /* 0x0000000424361981 */ /* 0x000ea2000c1e1900 */
[----:B------:R-:W-:-:S04]  /*1380*/  SHF.R.S32.HI R27, RZ, 0x1f, R2 ;  /* 0x0000001fff1b7819 */ /* 0x000fc80000011402 */
[----:B------:R-:W-:-:S04]  /*1390*/  LEA.HI R27, R27, R2, RZ, 0x2 ;  /* 0x000000021b1b7211 */ /* 0x000fc800078f10ff */
[----:B------:R-:W-:-:S05]  /*13a0*/  LOP3.LUT R27, R27, 0xfffffffc, RZ, 0xc0, !PT ;  /* 0xfffffffc1b1b7812 */ /* 0x000fca00078ec0ff */
[----:B------:R-:W-:Y:S01]  /*13b0*/  IMAD.IADD R56, R2, 0x1, -R27 ;  /* 0x0000000102387824 */ /* 0x000fe200078e0a1b */
[----:B------:R-:W-:-:S03]  /*13c0*/  P2R R52, PR, RZ, 0x10 ;  /* 0x00000010ff347803 */ /* 0x000fc60000000000 */
[----:B------:R-:W-:Y:S01]  /*13d0*/  VIADD R58, R56, 0x2 ;  /* 0x00000002383a7836 */ /* 0x000fe20000000000 */
[----:B------:R-:W-:-:S04]  /*13e0*/  FSETP.GEU.AND P4, PT, R28, R60, PT ;  /* 0x0000003c1c00720b */ /* 0x000fc80003f8e000 */
[----:B------:R-:W-:Y:S02]  /*13f0*/  LOP3.LUT R26, R41, R58, RZ, 0xfc, !PT ;  /* 0x0000003a291a7212 */ /* 0x000fe400078efcff */
[----:B------:R-:W-:Y:S02]  /*1400*/  P2R R55, PR, RZ, 0x10 ;  /* 0x00000010ff377803 */ /* 0x000fe40000000000 */
[----:B--2---:R-:W-:Y:S02]  /*1410*/  SEL R54, R54, 0xff800000, P1 ;  /* 0xff80000036367807 */ /* 0x004fe40000800000 */
[----:B------:R-:W-:-:S13]  /*1420*/  FSETP.NAN.AND P1, PT, R60, R60, PT ;  /* 0x0000003c3c00720b */ /* 0x000fda0003f28000 */
[----:B------:R-:W-:Y:S02]  /*1430*/  @!P1 SEL R60, R60, R28, !P4 ;  /* 0x0000001c3c3c9207 */ /* 0x000fe40006000000 */
[----:B------:R-:W-:Y:S02]  /*1440*/  ISETP.LT.U32.AND P4, PT, R26, 0x4, !P0 ;  /* 0x000000041a00780c */ /* 0x000fe40004781070 */
[----:B------:R-:W-:-:S11]  /*1450*/  CS2R R28, SRZ ;  /* 0x00000000001c7805 */ /* 0x000fd6000001ff00 */
[----:B------:R-:W2:Y:S01]  /*1460*/  @P4 LDG.E.64 R28, desc[UR4][R38.64] ;  /* 0x00000004261c4981 */ /* 0x000ea2000c1e1b00 */
[----:B------:R-:W-:Y:S02]  /*1470*/  P2R R59, PR, RZ, 0x10 ;  /* 0x00000010ff3b7803 */ /* 0x000fe40000000000 */
[----:B------:R-:W-:Y:S02]  /*1480*/  CS2R R26, SRZ ;  /* 0x00000000001a7805 */ /* 0x000fe4000001ff00 */
[----:B--2---:R-:W-:-:S04]  /*1490*/  SEL R61, R29, 0xff800000, P4 ;  /* 0xff8000001d3d7807 */ /* 0x004fc80002000000 */
[-C--:B------:R-:W-:Y:S02]  /*14a0*/  FSETP.NAN.AND P1, PT, R61, R61.reuse, PT ;  /* 0x0000003d3d00720b */ /* 0x080fe40003f28000 */
[----:B------:R-:W-:-:S11]  /*14b0*/  FSETP.GEU.AND P4, PT, R60, R61, PT ;  /* 0x0000003d3c00720b */ /* 0x000fd60003f8e000 */
[----:B------:R-:W-:Y:S02]  /*14c0*/  @!P1 SEL R61, R61, R60, !P4 ;  /* 0x0000003c3d3d9207 */ /* 0x000fe40006000000 */
[----:B------:R-:W-:-:S04]  /*14d0*/  ISETP.GT.AND P1, PT, R56, 0x1, !P2 ;  /* 0x000000013800780c */ /* 0x000fc80005724270 */
[----:B------:R-:W-:-:S13]  /*14e0*/  ISETP.LT.AND P1, PT, R2, 0x100, P1 ;  /* 0x000001000200780c */ /* 0x000fda0000f21270 */
[----:B------:R1:W2:Y:S01]  /*14f0*/  @P1 LDG.E.64 R26, desc[UR4][R38.64] ;  /* 0x00000004261a1981 */ /* 0x0002a2000c1e1b00 */
[----:B------:R-:W-:Y:S02]  /*1500*/  P2R R29, PR, RZ, 0x10 ;  /* 0x00000010ff1d7803 */ /* 0x000fe40000000000 */
[----:B------:R-:W-:Y:S02]  /*1510*/  P2R R57, PR, RZ, 0x1 ;  /* 0x00000001ff397803 */ /* 0x000fe40000000000 */
[----:B------:R-:W-:Y:S02]  /*1520*/  ISETP.NE.AND P0, PT, R48, RZ, PT ;  /* 0x000000ff3000720c */ /* 0x000fe40003f05270 */
[----:B------:R-:W-:Y:S02]  /*1530*/  P2R R48, PR, RZ, 0x2 ;  /* 0x00000002ff307803 */ /* 0x000fe40000000000 */
[----:B------:R-:W-:Y:S02]  /*1540*/  P2R R51, PR, RZ, 0x20 ;  /* 0x00000020ff337803 */ /* 0x000fe40000000000 */
[----:B-1----:R-:W-:-:S02]  /*1550*/  CS2R R38, SRZ ;  /* 0x0000000000267805 */ /* 0x002fc4000001ff00 */
[----:B--2---:R-:W-:-:S04]  /*1560*/  SEL R60, R27, 0xff800000, P1 ;  /* 0xff8000001b3c7807 */ /* 0x004fc80000800000 */
[-C--:B------:R-:W-:Y:S02]  /*1570*/  FSETP.NAN.AND P4, PT, R60, R60.reuse, PT ;  /* 0x0000003c3c00720b */ /* 0x080fe40003f88000 */
[----:B------:R-:W-:-:S11]  /*1580*/  FSETP.GEU.AND P1, PT, R61, R60, PT ;  /* 0x0000003c3d00720b */ /* 0x000fd60003f2e000 */
[----:B------:R-:W-:Y:S02]  /*1590*/  @!P4 SEL R60, R60, R61, !P1 ;  /* 0x0000003d3c3cc207 */ /* 0x000fe40004800000 */
[----:B------:R-:W-:Y:S02]  /*15a0*/  ISETP.NE.AND P4, PT, R44, RZ, PT ;  /* 0x000000ff2c00720c */ /* 0x000fe40003f85270 */
[----:B------:R-:W-:Y:S02]  /*15b0*/  SEL R44, RZ, 0x1, !P6 ;  /* 0x00000001ff2c7807 */ /* 0x000fe40007000000 */
[-C--:B------:R-:W-:Y:S02]  /*15c0*/  FSETP.NAN.AND P6, PT, R54, R54.reuse, PT ;  /* 0x000000363600720b */ /* 0x080fe40003fc8000 */
[----:B------:R-:W-:-:S11]  /*15d0*/  FSETP.GEU.AND P5, PT, R60, R54, PT ;  /* 0x000000363c00720b */ /* 0x000fd60003fae000 */
[----:B------:R-:W-:Y:S02]  /*15e0*/  @!P6 SEL R54, R54, R60, !P5 ;  /* 0x0000003c3636e207 */ /* 0x000fe40006800000 */
[----:B------:R-:W-:-:S04]  /*15f0*/  ISETP.GT.AND P6, PT, R56, -0x1, !P2 ;  /* 0xffffffff3800780c */ /* 0x000fc800057c4270 */
[----:B------:R-:W-:-:S13]  /*1600*/  ISETP.LT.AND P2, PT, R2, 0x100, P6 ;  /* 0x000001000200780c */ /* 0x000fda0003741270 */
[----:B------:R-:W2:Y:S01]  /*1610*/  @P2 LDG.E.64 R38, desc[UR4][R36.64] ;  /* 0x0000000424262981 */ /* 0x000ea2000c1e1b00 */
[----:B------:R-:W-:Y:S02]  /*1620*/  P2R R27, PR, RZ, 0x2 ;  /* 0x00000002ff1b7803 */ /* 0x000fe40000000000 */
[----:B------:R-:W-:Y:S02]  /*1630*/  ISETP.NE.AND P1, PT, R45, RZ, PT ;  /* 0x000000ff2d00720c */ /* 0x000fe40003f25270 */
[----:B------:R-:W-:Y:S02]  /*1640*/  P2R R45, PR, RZ, 0x20 ;  /* 0x00000020ff2d7803 */ /* 0x000fe40000000000 */
[----:B------:R-:W-:Y:S02]  /*1650*/  ISETP.NE.AND P5, PT, R46, RZ, PT ;  /* 0x000000ff2e00720c */ /* 0x000fe40003fa5270 */
[----:B------:R-:W-:Y:S02]  /*1660*/  P2R R46, PR, RZ, 0x4 ;  /* 0x00000004ff2e7803 */ /* 0x000fe40000000000 */
[----:B--2---:R-:W-:-:S04]  /*1670*/  SEL R39, R39, 0xff800000, P2 ;  /* 0xff80000027277807 */ /* 0x004fc80001000000 */
[-C--:B------:R-:W-:Y:S02]  /*1680*/  FSETP.NAN.AND P6, PT, R39, R39.reuse, PT ;  /* 0x000000272700720b */ /* 0x080fe40003fc8000 */
[----:B------:R-:W-:-:S04]  /*1690*/  FSETP.GEU.AND P2, PT, R54, R39, PT ;  /* 0x000000273600720b */ /* 0x000fc80003f4e000 */
[----:B------:R-:W-:-:S07]  /*16a0*/  P2R R36, PR, RZ, 0x4 ;  /* 0x00000004ff247803 */ /* 0x000fce0000000000 */
[----:B------:R-:W-:Y:S02]  /*16b0*/  @!P6 SEL R39, R39, R54, !P2 ;  /* 0x000000362727e207 */ /* 0x000fe40005000000 */
[----:B------:R-:W-:-:S04]  /*16c0*/  ISETP.NE.AND P2, PT, R9, RZ, PT ;  /* 0x000000ff0900720c */ /* 0x000fc80003f45270 */
[----:B------:R-:W-:-:S04]  /*16d0*/  ISETP.LT.U32.AND P2, PT, R40, 0x4, P2 ;  /* 0x000000042800780c */ /* 0x000fc80001741070 */
[----:B------:R-:W-:Y:S01]  /*16e0*/  ISETP.LT.AND P2, PT, R2, 0x100, P2 ;  /* 0x000001000200780c */ /* 0x000fe20001741270 */
[----:B------:R-:W-:-:S12]  /*16f0*/  IMAD.MOV.U32 R9, RZ, RZ, RZ ;  /* 0x000000ffff097224 */ /* 0x000fd800078e00ff */
[----:B------:R-:W2:Y:S01]  /*1700*/  @P2 LDG.E R9, desc[UR4][R22.64+0x4] ;  /* 0x0000040416092981 */ /* 0x000ea2000c1e1900 */
[----:B------:R-:W-:Y:S02]  /*1710*/  P2R R60, PR, RZ, 0x20 ;  /* 0x00000020ff3c7803 */ /* 0x000fe40000000000 */
[----:B------:R-:W-:Y:S02]  /*1720*/  ISETP.NE.AND P5, PT, R47, RZ, PT ;  /* 0x000000ff2f00720c */ /* 0x000fe40003fa5270 */
[----:B------:R-:W-:Y:S02]  /*1730*/  SEL R47, RZ, 0x1, !P0 ;  /* 0x00000001ff2f7807 */ /* 0x000fe40004000000 */
[----:B------:R-:W-:Y:S02]  /*1740*/  SEL R34, R34, 0xff800000, P3 ;  /* 0xff80000022227807 */ /* 0x000fe40001800000 */
[----:B------:R-:W-:-:S04]  /*1750*/  ISETP.NE.AND P3, PT, R20, RZ, PT ;  /* 0x000000ff1400720c */ /* 0x000fc80003f65270 */
[----:B------:R-:W-:-:S04]  /*1760*/  SEL R44, R44, 0x2, P3 ;  /* 0x000000022c2c7807 */ /* 0x000fc80001800000 */
[----:B------:R-:W-:-:S04]  /*1770*/  SEL R44, R44, 0x3, P1 ;  /* 0x000000032c2c7807 */ /* 0x000fc80000800000 */
[----:B------:R-:W-:Y:S02]  /*1780*/  SEL R44, R44, 0x4, P5 ;  /* 0x000000042c2c7807 */ /* 0x000fe40002800000 */
[----:B------:R-:W-:Y:S02]  /*1790*/  ISETP.NE.AND P5, PT, R60, RZ, PT ;  /* 0x000000ff3c00720c */ /* 0x000fe40003fa5270 */
[----:B------:R-:W-:Y:S02]  /*17a0*/  ISETP.NE.AND P0, PT, R11, RZ, PT ;  /* 0x000000ff0b00720c */ /* 0x000fe40003f05270 */
[----:B------:R-:W-:Y:S02]  /*17b0*/  ISETP.NE.AND P6, PT, R6, RZ, PT ;  /* 0x000000ff0600720c */ /* 0x000fe40003fc5270 */
[----:B--2---:R-:W-:Y:S02]  /*17c0*/  SEL R9, R9, 0xff800000, P2 ;  /* 0xff80000009097807 */ /* 0x004fe40001000000 */
[----:B------:R-:W-:-:S04]  /*17d0*/  ISETP.NE.AND P2, PT, R5, RZ, PT ;  /* 0x000000ff0500720c */ /* 0x000fc80003f45270 */
[----:B------:R-:W-:Y:S02]  /*17e0*/  SEL R47, R47, 0x2, P2 ;  /* 0x000000022f2f7807 */ /* 0x000fe40001000000 */
[-C--:B------:R-:W-:Y:S02]  /*17f0*/  FSETP.NAN.AND P2, PT, R9, R9.reuse, PT ;  /* 0x000000090900720b */ /* 0x080fe40003f48000 */
[----:B------:R-:W-:Y:S02]  /*1800*/  FSETP.GEU.AND P3, PT, R18, R9, PT ;  /* 0x000000091200720b */ /* 0x000fe40003f6e000 */
[----:B------:R-:W-:-:S04]  /*1810*/  SEL R47, R47, 0x3, P4 ;  /* 0x000000032f2f7807 */ /* 0x000fc80002000000 */
[----:B------:R-:W-:-:S05]  /*1820*/  SEL R47, R47, 0x4, P5 ;  /* 0x000000042f2f7807 */ /* 0x000fca0002800000 */
[----:B------:R-:W-:Y:S02]  /*1830*/  @!P2 SEL R9, R9, R18, !P3 ;  /* 0x000000120909a207 */ /* 0x000fe40005800000 */
[-C--:B------:R-:W-:Y:S02]  /*1840*/  FSETP.NAN.AND P2, PT, R34, R34.reuse, PT ;  /* 0x000000222200720b */ /* 0x080fe40003f48000 */
[----:B------:R-:W-:Y:S02]  /*1850*/  ISETP.NE.AND P5, PT, R51, RZ, PT ;  /* 0x000000ff3300720c */ /* 0x000fe40003fa5270 */
[----:B------:R-:W-:Y:S02]  /*1860*/  FSETP.GEU.AND P4, PT, R9, R34, PT ;  /* 0x000000220900720b */ /* 0x000fe40003f8e000 */
[----:B------:R-:W-:Y:S02]  /*1870*/  ISETP.GT.AND P5, PT, R40, RZ, !P5 ;  /* 0x000000ff2800720c */ /* 0x000fe40006fa4270 */
[----:B------:R-:W-:-:S02]  /*1880*/  P2R R11, PR, RZ, 0x10 ;  /* 0x00000010ff0b7803 */ /* 0x000fc40000000000 */
[----:B------:R-:W-:-:S03]  /*1890*/  ISETP.LT.AND P5, PT, R2, 0x100, P5 ;  /* 0x000001000200780c */ /* 0x000fc60002fa1270 */
[----:B------:R-:W-:Y:S02]  /*18a0*/  @!P2 SEL R34, R34, R9, !P4 ;  /* 0x000000092222a207 */ /* 0x000fe40006000000 */
[----:B------:R-:W-:Y:S02]  /*18b0*/  ISETP.NE.AND P4, PT, R52, RZ, PT ;  /* 0x000000ff3400720c */ /* 0x000fe40003f85270 */
[----:B------:R-:W-:Y:S01]  /*18c0*/  ISETP.NE.AND P2, PT, R7, RZ, PT ;  /* 0x000000ff0700720c */ /* 0x000fe20003f45270 */
[----:B------:R-:W-:Y:S01]  /*18d0*/  VIADD R7, R2, 0x3 ;  /* 0x0000000302077836 */ /* 0x000fe20000000000 */
[----:B------:R-:W-:Y:S02]  /*18e0*/  SEL R5, R32, 0xff800000, P4 ;  /* 0xff80000020057807 */ /* 0x000fe40002000000 */
[----:B------:R-:W-:Y:S01]  /*18f0*/  ISETP.NE.AND P4, PT, R12, RZ, PT ;  /* 0x000000ff0c00720c */ /* 0x000fe20003f85270 */
[----:B------:R-:W-:Y:S02]  /*1900*/  IMAD.MOV.U32 R12, RZ, RZ, RZ ;  /* 0x000000ffff0c7224 */ /* 0x000fe400078e00ff */
[----:B------:R-:W-:-:S05]  /*1910*/  IMAD.WIDE R6, R7, 0x4, R24 ;  /* 0x0000000407067825 */ /* 0x000fca00078e0218 */
[----:B------:R1:W2:Y:S01]  /*1920*/  @P5 LDG.E R12, desc[UR4][R6.64] ;  /* 0x00000004060c5981 */ /* 0x0002a2000c1e1900 */
[----:B------:R-:W-:Y:S02]  /*1930*/  SEL R44, R44, 0x5, P2 ;  /* 0x000000052c2c7807 */ /* 0x000fe40001000000 */
[-C--:B------:R-:W-:Y:S02]  /*1940*/  FSETP.NAN.AND P2, PT, R5, R5.reuse, PT ;  /* 0x000000050500720b */ /* 0x080fe40003f48000 */
[----:B------:R-:W-:Y:S02]  /*1950*/  SEL R47, R47, 0x5, P6 ;  /* 0x000000052f2f7807 */ /* 0x000fe40003000000 */
[----:B------:R-:W-:-:S09]  /*1960*/  FSETP.GEU.AND P6, PT, R34, R5, PT ;  /* 0x000000052200720b */ /* 0x000fd20003fce000 */
[----:B------:R-:W-:Y:S02]  /*1970*/  @!P2 SEL R5, R5, R34, !P6 ;  /* 0x000000220505a207 */ /* 0x000fe40007000000 */
[----:B------:R-:W-:Y:S02]  /*1980*/  SEL R47, R47, 0x6, P0 ;  /* 0x000000062f2f7807 */ /* 0x000fe40000000000 */
[----:B------:R-:W-:Y:S02]  /*1990*/  P2R R20, PR, RZ, 0x8 ;  /* 0x00000008ff147803 */ /* 0x000fe40000000000 */
[----:B------:R-:W-:Y:S02]  /*19a0*/  ISETP.NE.AND P3, PT, R15, RZ, PT ;  /* 0x000000ff0f00720c */ /* 0x000fe40003f65270 */
[----:B------:R-:W-:Y:S01]  /*19b0*/  LOP3.LUT R40, R41, R40, RZ, 0xfc, !PT ;  /* 0x0000002829287212 */ /* 0x000fe200078efcff */
[----:B-1----:R-:W-:-:S04]  /*19c0*/  VIADD R7, R2, 0x5 ;  /* 0x0000000502077836 */ /* 0x002fc80000000000 */
[----:B------:R-:W-:Y:S01]  /*19d0*/  IMAD.WIDE R6, R7, 0x4, R24 ;  /* 0x0000000407067825 */ /* 0x000fe200078e0218 */
[----:B--2---:R-:W-:-:S04]  /*19e0*/  SEL R12, R12, 0xff800000, P5 ;  /* 0xff8000000c0c7807 */ /* 0x004fc80002800000 */
[-C--:B------:R-:W-:Y:S02]  /*19f0*/  FSETP.NAN.AND P2, PT, R12, R12.reuse, PT ;  /* 0x0000000c0c00720b */ /* 0x080fe40003f48000 */
[----:B------:R-:W-:-:S04]  /*1a00*/  FSETP.GEU.AND P0, PT, R5, R12, PT ;  /* 0x0000000c0500720b */ /* 0x000fc80003f0e000 */
[----:B------:R-:W-:-:S07]  /*1a10*/  P2R R15, PR, RZ, 0x1 ;  /* 0x00000001ff0f7803 */ /* 0x000fce0000000000 */
[----:B------:R-:W-:Y:S02]  /*1a20*/  @!P2 SEL R12, R12, R5, !P0 ;  /* 0x000000050c0ca207 */ /* 0x000fe40004000000 */
[----:B------:R-:W-:Y:S02]  /*1a30*/  ISETP.NE.AND P2, PT, R50, RZ, PT ;  /* 0x000000ff3200720c */ /* 0x000fe40003f45270 */
[----:B------:R-:W-:Y:S02]  /*1a40*/  ISETP.NE.AND P0, PT, R57, RZ, PT ;  /* 0x000000ff3900720c */ /* 0x000fe40003f05270 */
[----:B------:R-:W-:Y:S02]  /*1a50*/  SEL R5, R30, 0xff800000, P2 ;  /* 0xff8000001e057807 */ /* 0x000fe40001000000 */
[----:B------:R-:W-:Y:S02]  /*1a60*/  ISETP.LT.U32.AND P2, PT, R40, 0x4, !P0 ;  /* 0x000000042800780c */ /* 0x000fe40004741070 */
[----:B------:R-:W-:Y:S01]  /*1a70*/  ISETP.NE.AND P5, PT, R0, RZ, PT ;  /* 0x000000ff0000720c */ /* 0x000fe20003fa5270 */
[----:B------:R-:W-:-:S10]  /*1a80*/  IMAD.MOV.U32 R0, RZ, RZ, RZ ;  /* 0x000000ffff007224 */ /* 0x000fd400078e00ff */
[----:B------:R1:W2:Y:S01]  /*1a90*/  @P2 LDG.E R0, desc[UR4][R6.64] ;  /* 0x0000000406002981 */ /* 0x0002a2000c1e1900 */
[----:B------:R-:W-:Y:S02]  /*1aa0*/  ISETP.NE.AND P1, PT, R21, RZ, PT ;  /* 0x000000ff1500720c */ /* 0x000fe40003f25270 */
[----:B------:R-:W-:Y:S02]  /*1ab0*/  SEL R44, R44, 0x6, P4 ;  /* 0x000000062c2c7807 */ /* 0x000fe40002000000 */
[----:B------:R-:W-:Y:S02]  /*1ac0*/  P2R R9, PR, RZ, 0x40 ;  /* 0x00000040ff097803 */ /* 0x000fe40000000000 */
[----:B------:R-:W-:Y:S02]  /*1ad0*/  SEL R47, R47, 0x7, P1 ;  /* 0x000000072f2f7807 */ /* 0x000fe40000800000 */
[----:B------:R-:W-:Y:S02]  /*1ae0*/  ISETP.NE.AND P6, PT, R16, RZ, PT ;  /* 0x000000ff1000720c */ /* 0x000fe40003fc5270 */
[----:B------:R-:W-:-:S02]  /*1af0*/  ISETP.NE.AND P1, PT, R59, RZ, PT ;  /* 0x000000ff3b00720c */ /* 0x000fc40003f25270 */
[----:B------:R-:W-:Y:S02]  /*1b00*/  P2R R16, PR, RZ, 0x1 ;  /* 0x00000001ff107803 */ /* 0x000fe40000000000 */
[----:B------:R-:W-:Y:S02]  /*1b10*/  SEL R44, R44, 0x7, P3 ;  /* 0x000000072c2c7807 */ /* 0x000fe40001800000 */
[----:B------:R-:W-:Y:S02]  /*1b20*/  ISETP.NE.AND P0, PT, R13, RZ, PT ;  /* 0x000000ff0d00720c */ /* 0x000fe40003f05270 */
[----:B------:R-:W-:Y:S02]  /*1b30*/  SEL R47, R47, 0x8, P5 ;  /* 0x000000082f2f7807 */ /* 0x000fe40002800000 */
[----:B------:R-:W-:Y:S02]  /*1b40*/  P2R R18, PR, RZ, 0x2 ;  /* 0x00000002ff127803 */ /* 0x000fe40000000000 */
[----:B------:R-:W-:-:S02]  /*1b50*/  FSETP.GEU.AND P5, PT, R12, R5, PT ;  /* 0x000000050c00720b */ /* 0x000fc40003fae000 */
[----:B------:R-:W-:Y:S02]  /*1b60*/  ISETP.NE.AND P1, PT, R17, RZ, PT ;  /* 0x000000ff1100720c */ /* 0x000fe40003f25270 */
[----:B------:R-:W-:Y:S02]  /*1b70*/  SEL R44, R44, 0x8, P0 ;  /* 0x000000082c2c7807 */ /* 0x000fe40000000000 */
[----:B------:R-:W-:Y:S02]  /*1b80*/  P2R R17, PR, RZ, 0x2 ;  /* 0x00000002ff117803 */ /* 0x000fe40000000000 */
[----:B------:R-:W-:Y:S02]  /*1b90*/  ISETP.NE.AND P1, PT, R10, RZ, PT ;  /* 0x000000ff0a00720c */ /* 0x000fe40003f25270 */
[----:B------:R-:W-:Y:S02]  /*1ba0*/  SEL R44, R44, 0x9, P6 ;  /* 0x000000092c2c7807 */ /* 0x000fe40003000000 */
[----:B------:R-:W-:-:S02]  /*1bb0*/  ISETP.NE.AND P4, PT, R43, RZ, PT ;  /* 0x000000ff2b00720c */ /* 0x000fc40003f85270 */
[----:B------:R-:W-:Y:S02]  /*1bc0*/  SEL R44, R44, 0xa, P1 ;  /* 0x0000000a2c2c7807 */ /* 0x000fe40000800000 */
[----:B------:R-:W-:Y:S02]  /*1bd0*/  SEL R47, R47, 0x9, P4 ;  /* 0x000000092f2f7807 */ /* 0x000fe40002000000 */
[----:B------:R-:W-:-:S04]  /*1be0*/  ISETP.NE.AND P1, PT, R17, RZ, PT ;  /* 0x000000ff1100720c */ /* 0x000fc80003f25270 */
[----:B------:R-:W-:Y:S02]  /*1bf0*/  SEL R47, R47, 0xa, P1 ;  /* 0x0000000a2f2f7807 */ /* 0x000fe40000800000 */
[----:B------:R-:W-:Y:S02]  /*1c00*/  ISETP.NE.AND P1, PT, R18, RZ, PT ;  /* 0x000000ff1200720c */ /* 0x000fe40003f25270 */
[----:B------:R-:W-:-:S04]  /*1c10*/  ISETP.NE.AND P3, PT, R42, RZ, PT ;  /* 0x000000ff2a00720c */ /* 0x000fc80003f65270 */
[----:B------:R-:W-:Y:S02]  /*1c20*/  SEL R47, R47, 0xb, P3 ;  /* 0x0000000b2f2f7807 */ /* 0x000fe40001800000 */
[----:B------:R-:W-:Y:S01]  /*1c30*/  ISETP.NE.AND P0, PT, R20, RZ, PT ;  /* 0x000000ff1400720c */ /* 0x000fe20003f05270 */
[----:B-1----:R-:W-:-:S03]  /*1c40*/  VIADD R7, R2, 0x7 ;  /* 0x0000000702077836 */ /* 0x002fc60000000000 */
[----:B------:R-:W-:Y:S02]  /*1c50*/  P2R R6, PR, RZ, 0x1 ;  /* 0x00000001ff067803 */ /* 0x000fe40000000000 */
[----:B------:R-:W-:Y:S02]  /*1c60*/  ISETP.NE.AND P0, PT, R14, RZ, PT ;  /* 0x000000ff0e00720c */ /* 0x000fe40003f05270 */
[----:B--2---:R-:W-:Y:S02]  /*1c70*/  SEL R0, R0, 0xff800000, P2 ;  /* 0xff80000000007807 */ /* 0x004fe40001000000 */
[----:B------:R-:W-:-:S13]  /*1c80*/  FSETP.NAN.AND P2, PT, R5, R5, PT ;  /* 0x000000050500720b */ /* 0x000fda0003f48000 */
[----:B------:R-:W-:Y:S02]  /*1c90*/  @!P2 SEL R5, R5, R12, !P5 ;  /* 0x0000000c0505a207 */ /* 0x000fe40006800000 */
[-C--:B------:R-:W-:Y:S02]  /*1ca0*/  FSETP.NAN.AND P2, PT, R0, R0.reuse, PT ;  /* 0x000000000000720b */ /* 0x080fe40003f48000 */
[----:B------:R-:W-:-:S04]  /*1cb0*/  FSETP.GEU.AND P4, PT, R5, R0, PT ;  /* 0x000000000500720b */ /* 0x000fc80003f8e000 */
[----:B------:R-:W-:-:S07]  /*1cc0*/  P2R R13, PR, RZ, 0x10 ;  /* 0x00000010ff0d7803 */ /* 0x000fce0000000000 */
[----:B------:R-:W-:Y:S02]  /*1cd0*/  @!P2 SEL R0, R0, R5, !P4 ;  /* 0x000000050000a207 */ /* 0x000fe40006000000 */
[----:B------:R-:W-:Y:S02]  /*1ce0*/  ISETP.NE.AND P4, PT, R3, RZ, PT ;  /* 0x000000ff0300720c */ /* 0x000fe40003f85270 */
[----:B------:R-:W-:Y:S02]  /*1cf0*/  SEL R3, R28, 0xff800000, P1 ;  /* 0xff8000001c037807 */ /* 0x000fe40000800000 */
[----:B------:R-:W-:-:S04]  /*1d00*/  ISETP.NE.AND P1, PT, R48, RZ, PT ;  /* 0x000000ff3000720c */ /* 0x000fc80003f25270 */
[----:B------:R-:W-:Y:S02]  /*1d10*/  SEL R26, R26, 0xff800000, P1 ;  /* 0xff8000001a1a7807 */ /* 0x000fe40000800000 */
[-C--:B------:R-:W-:Y:S02]  /*1d20*/  FSETP.NAN.AND P1, PT, R3, R3.reuse, PT ;  /* 0x000000030300720b */ /* 0x080fe40003f28000 */
[----:B------:R-:W-:Y:S02]  /*1d30*/  FSETP.GEU.AND P3, PT, R0, R3, PT ;  /* 0x000000030000720b */ /* 0x000fe40003f6e000 */
[----:B------:R-:W-:Y:S02]  /*1d40*/  ISETP.NE.AND P2, PT, R19, RZ, PT ;  /* 0x000000ff1300720c */ /* 0x000fe40003f45270 */
[----:B------:R-:W-:-:S07]  /*1d50*/  SEL R44, R44, 0xb, P4 ;  /* 0x0000000b2c2c7807 */ /* 0x000fce0002000000 */
[----:B------:R-:W-:Y:S02]  /*1d60*/  @!P1 SEL R3, R3, R0, !P3 ;  /* 0x0000000003039207 */ /* 0x000fe40005800000 */
[-C--:B------:R-:W-:Y:S02]  /*1d70*/  FSETP.NAN.AND P1, PT, R26, R26.reuse, PT ;  /* 0x0000001a1a00720b */ /* 0x080fe40003f28000 */
[----:B------:R-:W-:Y:S02]  /*1d80*/  SEL R44, R44, 0xc, P2 ;  /* 0x0000000c2c2c7807 */ /* 0x000fe40001000000 */
[----:B------:R-:W-:-:S09]  /*1d90*/  FSETP.GEU.AND P2, PT, R3, R26, PT ;  /* 0x0000001a0300720b */ /* 0x000fd20003f4e000 */
[----:B------:R-:W-:Y:S02]  /*1da0*/  @!P1 SEL R26, R26, R3, !P2 ;  /* 0x000000031a1a9207 */ /* 0x000fe40005000000 */
[----:B------:R-:W-:-:S04]  /*1db0*/  ISETP.GE.U32.AND P1, PT, R53, 0x4, PT ;  /* 0x000000043500780c */ /* 0x000fc80003f26070 */
[----:B------:R-:W-:-:S04]  /*1dc0*/  ISETP.GT.AND P1, PT, R56, RZ, !P1 ;  /* 0x000000ff3800720c */ /* 0x000fc80004f24270 */
[----:B------:R-:W-:Y:S01]  /*1dd0*/  ISETP.LT.AND P1, PT, R2, 0x100, P1 ;  /* 0x000001000200780c */ /* 0x000fe20000f21270 */
[----:B------:R-:W-:Y:S01]  /*1de0*/  IMAD.MOV.U32 R3, RZ, RZ, RZ ;  /* 0x000000ffff037224 */ /* 0x000fe200078e00ff */
[----:B------:R-:W-:Y:S02]  /*1df0*/  SEL R44, R44, 0xd, P0 ;  /* 0x0000000d2c2c7807 */ /* 0x000fe40000000000 */
[----:B------:R-:W-:Y:S01]  /*1e00*/  ISETP.NE.AND P0, PT, R6, RZ, PT ;  /* 0x000000ff0600720c */ /* 0x000fe20003f05270 */
[----:B------:R-:W-:-:S08]  /*1e10*/  IMAD.WIDE R6, R7, 0x4, R24 ;  /* 0x0000000407067825 */ /* 0x000fd000078e0218 */
[----:B------:R-:W2:Y:S01]  /*1e20*/  @P1 LDG.E R3, desc[UR4][R6.64] ;  /* 0x0000000406031981 */ /* 0x000ea2000c1e1900 */
[----:B------:R-:W-:Y:S02]  /*1e30*/  P2R R10, PR, RZ, 0x20 ;  /* 0x00000020ff0a7803 */ /* 0x000fe40000000000 */
[----:B------:R-:W-:-:S04]  /*1e40*/  ISETP.NE.AND P5, PT, R8, RZ, PT ;  /* 0x000000ff0800720c */ /* 0x000fc80003fa5270 */
[----:B------:R-:W-:Y:S02]  /*1e50*/  SEL R47, R47, 0xc, P5 ;  /* 0x0000000c2f2f7807 */ /* 0x000fe40002800000 */
[----:B------:R-:W-:Y:S02]  /*1e60*/  LOP3.LUT R0, R4, R53, RZ, 0xfc, !PT ;  /* 0x0000003504007212 */ /* 0x000fe400078efcff */
[----:B------:R-:W-:Y:S02]  /*1e70*/  SEL R47, R47, 0xd, P0 ;  /* 0x0000000d2f2f7807 */ /* 0x000fe40000000000 */
[----:B------:R-:W-:Y:S01]  /*1e80*/  ISETP.NE.AND P0, PT, R16, RZ, PT ;  /* 0x000000ff1000720c */ /* 0x000fe20003f05270 */
[----:B------:R-:W-:Y:S02]  /*1e90*/  VIADD R5, R2, 0xa ;  /* 0x0000000a02057836 */ /* 0x000fe40000000000 */
[----:B------:R-:W-:Y:S02]  /*1ea0*/  IMAD.MOV.U32 R8, RZ, RZ, RZ ;  /* 0x000000ffff087224 */ /* 0x000fe400078e00ff */
[----:B------:R-:W-:Y:S01]  /*1eb0*/  IMAD.WIDE R4, R5, 0x4, R24 ;  /* 0x0000000405047825 */ /* 0x000fe200078e0218 */
[----:B--2---:R-:W-:-:S02]  /*1ec0*/  SEL R3, R3, 0xff800000, P1 ;  /* 0xff80000003037807 */ /* 0x004fc40000800000 */
[----:B------:R-:W-:-:S04]  /*1ed0*/  ISETP.NE.AND P1, PT, R11, RZ, PT ;  /* 0x000000ff0b00720c */ /* 0x000fc80003f25270 */
[----:B------:R-:W-:Y:S02]  /*1ee0*/  SEL R47, R47, 0xe, P1 ;  /* 0x0000000e2f2f7807 */ /* 0x000fe40000800000 */
[----:B------:R-:W-:-:S13]  /*1ef0*/  ISETP.LT.U32.AND P1, PT, R0, 0x4, !P0 ;  /* 0x000000040000780c */ /* 0x000fda0004721070 */
[----:B------:R-:W2:Y:S01]  /*1f00*/  @P1 LDG.E R8, desc[UR4][R4.64] ;  /* 0x0000000404081981 */ /* 0x000ea2000c1e1900 */
[----:B------:R-:W-:-:S04]  /*1f10*/  ISETP.NE.AND P6, PT, R35, RZ, PT ;  /* 0x000000ff2300720c */ /* 0x000fc80003fc5270 */
[----:B------:R-:W-:Y:S02]  /*1f20*/  SEL R44, R44, 0xe, P6 ;  /* 0x0000000e2c2c7807 */ /* 0x000fe40003000000 */
[----:B------:R-:W-:-:S04]  /*1f30*/  ISETP.NE.AND P6, PT, R9, RZ, PT ;  /* 0x000000ff0900720c */ /* 0x000fc80003fc5270 */
[----:B------:R-:W-:Y:S02]  /*1f40*/  SEL R47, R47, 0xf, P6 ;  /* 0x0000000f2f2f7807 */ /* 0x000fe40003000000 */
[----:B------:R-:W-:Y:S02]  /*1f50*/  FSETP.NAN.AND P6, PT, R3, R3, PT ;  /* 0x000000030300720b */ /* 0x000fe40003fc8000 */
[----:B------:R-:W-:Y:S02]  /*1f60*/  P2R R12, PR, RZ, 0x8 ;  /* 0x00000008ff0c7803 */ /* 0x000fe40000000000 */
[----:B------:R-:W-:Y:S02]  /*1f70*/  ISETP.NE.AND P3, PT, R33, RZ, PT ;  /* 0x000000ff2100720c */ /* 0x000fe40003f65270 */
[----:B------:R-:W-:Y:S02]  /*1f80*/  ISETP.NE.AND P4, PT, R46, RZ, PT ;  /* 0x000000ff2e00720c */ /* 0x000fe40003f85270 */
[----:B------:R-:W-:-:S02]  /*1f90*/  SEL R44, R44, 0xf, P3 ;  /* 0x0000000f2c2c7807 */ /* 0x000fc40001800000 */
[----:B------:R-:W-:Y:S02]  /*1fa0*/  P2R R14, PR, RZ, 0x10 ;  /* 0x00000010ff0e7803 */ /* 0x000fe40000000000 */
[----:B------:R-:W-:Y:S02]  /*1fb0*/  ISETP.NE.AND P5, PT, R31, RZ, PT ;  /* 0x000000ff1f00720c */ /* 0x000fe40003fa5270 */
[----:B------:R-:W-:Y:S02]  /*1fc0*/  ISETP.NE.AND P4, PT, R15, RZ, PT ;  /* 0x000000ff0f00720c */ /* 0x000fe40003f85270 */
[----:B------:R-:W-:Y:S02]  /*1fd0*/  LOP3.LUT R56, R53, R56, RZ, 0xfc, !PT ;  /* 0x0000003835387212 */ /* 0x000fe400078efcff */
[----:B------:R-:W-:Y:S01]  /*1fe0*/  SEL R47, R47, 0x10, P4 ;  /* 0x000000102f2f7807 */ /* 0x000fe20002000000 */
[----:B------:R-:W-:Y:S02]  /*1ff0*/  VIADD R7, R2, 0x9 ;  /* 0x0000000902077836 */ /* 0x000fe40000000000 */
[----:B------:R-:W-:-:S02]  /*2000*/  IMAD.MOV.U32 R6, RZ, RZ, RZ ;  /* 0x000000ffff067224 */ /* 0x000fc400078e00ff */
[----:B------:R-:W-:Y:S01]  /*2010*/  IMAD.WIDE R24, R7, 0x4, R24 ;  /* 0x0000000407187825 */ /* 0x000fe200078e0218 */
[----:B--2---:R-:W-:Y:S02]  /*2020*/  SEL R0, R8, 0xff800000, P1 ;  /* 0xff80000008007807 */ /* 0x004fe40000800000 */
[----:B------:R-:W-:-:S04]  /*2030*/  FSETP.GEU.AND P1, PT, R26, R3, PT ;  /* 0x000000031a00720b */ /* 0x000fc80003f2e000 */
[----:B------:R-:W-:Y:S02]  /*2040*/  @!P6 SEL R3, R3, R26, !P1 ;  /* 0x0000001a0303e207 */ /* 0x000fe40004800000 */
[----:B------:R-:W-:-:S04]  /*2050*/  ISETP.NE.AND P6, PT, R49, RZ, PT ;  /* 0x000000ff3100720c */ /* 0x000fc80003fc5270 */
[----:B------:R-:W-:-:S04]  /*2060*/  SEL R44, R44, 0x10, P6 ;  /* 0x000000102c2c7807 */ /* 0x000fc80003000000 */
[----:B------:R-:W-:Y:S02]  /*2070*/  SEL R44, R44, 0x11, P5 ;  /* 0x000000112c2c7807 */ /* 0x000fe40002800000 */
[----:B------:R-:W-:-:S04]  /*2080*/  ISETP.NE.AND P5, PT, R10, RZ, PT ;  /* 0x000000ff0a00720c */ /* 0x000fc80003fa5270 */
[----:B------:R-:W-:Y:S02]  /*2090*/  SEL R47, R47, 0x11, P5 ;  /* 0x000000112f2f7807 */ /* 0x000fe40002800000 */
[----:B------:R-:W-:-:S13]  /*20a0*/  ISETP.LT.U32.AND P5, PT, R56, 0x4, !P0 ;  /* 0x000000043800780c */ /* 0x000fda00047a1070 */
[----:B------:R-:W2:Y:S01]  /*20b0*/  @P5 LDG.E R6, desc[UR4][R24.64] ;  /* 0x0000000418065981 */ /* 0x000ea2000c1e1900 */
[-C--:B------:R-:W-:Y:S02]  /*20c0*/  FSETP.NAN.AND P4, PT, R0, R0.reuse, PT ;  /* 0x000000000000720b */ /* 0x080fe40003f88000 */
[----:B------:R-:W-:Y:S02]  /*20d0*/  FSETP.GEU.AND P6, PT, R39, R0, PT ;  /* 0x000000002700720b */ /* 0x000fe40003fce000 */
[----:B------:R-:W-:-:S09]  /*20e0*/  LOP3.LUT R53, R53, R58, RZ, 0xfc, !PT ;  /* 0x0000003a35357212 */ /* 0x000fd200078efcff */
[----:B------:R-:W-:Y:S02]  /*20f0*/  @!P4 SEL R0, R0, R39, !P6 ;  /* 0x000000270000c207 */ /* 0x000fe40007000000 */
[----:B------:R-:W-:-:S04]  /*2100*/  ISETP.NE.AND P4, PT, R14, RZ, PT ;  /* 0x000000ff0e00720c */ /* 0x000fc80003f85270 */
[----:B------:R-:W-:Y:S02]  /*2110*/  SEL R38, R38, 0xff800000, P4 ;  /* 0xff80000026267807 */ /* 0x000fe40002000000 */
[----:B------:R-:W-:-:S04]  /*2120*/  ISETP.NE.AND P4, PT, R13, RZ, PT ;  /* 0x000000ff0d00720c */ /* 0x000fc80003f85270 */
[----:B------:R-:W-:Y:S02]  /*2130*/  SEL R47, R47, 0x12, P4 ;  /* 0x000000122f2f7807 */ /* 0x000fe40002000000 */
[----:B------:R-:W-:Y:S02]  /*2140*/  ISETP.LT.U32.AND P4, PT, R53, 0x4, !P0 ;  /* 0x000000043500780c */ /* 0x000fe40004781070 */
[----:B--2---:R-:W-:Y:S02]  /*2150*/  SEL R11, R6, 0xff800000, P5 ;  /* 0xff800000060b7807 */ /* 0x004fe40002800000 */
[----:B------:R-:W-:-:S09]  /*2160*/  CS2R R6, SRZ ;  /* 0x0000000000067805 */ /* 0x000fd2000001ff00 */
[----:B------:R1:W2:Y:S01]  /*2170*/  @P4 LDG.E.64 R6, desc[UR4][R4.64] ;  /* 0x0000000404064981 */ /* 0x0002a2000c1e1b00 */
[----:B------:R-:W-:Y:S02]  /*2180*/  ISETP.NE.AND P5, PT, R55, RZ, PT ;  /* 0x000000ff3700720c */ /* 0x000fe40003fa5270 */
[----:B------:R-:W-:Y:S02]  /*2190*/  ISETP.NE.AND P3, PT, R29, RZ, PT ;  /* 0x000000ff1d00720c */ /* 0x000fe40003f65270 */
[----:B------:R-:W-:-:S04]  /*21a0*/  SEL R44, R44, 0x12, P5 ;  /* 0x000000122c2c7807 */ /* 0x000fc80002800000 */
[----:B------:R-:W-:Y:S01]  /*21b0*/  SEL R44, R44, 0x13, P3 ;  /* 0x000000132c2c7807 */ /* 0x000fe20001800000 */
[----:B-1----:R-:W1:Y:S01]  /*21c0*/  LDC.64 R4, c[0x0][0x218] ;  /* 0x00008600ff047b82 */ /* 0x002e620000000a00 */
[----:B------:R-:W-:-:S04]  /*21d0*/  ISETP.NE.AND P3, PT, R12, RZ, PT ;  /* 0x000000ff0c00720c */ /* 0x000fc80003f65270 */
[----:B------:R-:W-:Y:S02]  /*21e0*/  SEL R47, R47, 0x13, P3 ;  /* 0x000000132f2f7807 */ /* 0x000fe40001800000 */
[----:B------:R-:W-:-:S04]  /*21f0*/  ISETP.NE.AND P3, PT, R27, RZ, PT ;  /* 0x000000ff1b00720c */ /* 0x000fc80003f65270 */
[----:B------:R-:W-:Y:S02]  /*2200*/  SEL R44, R44, 0x14, P3 ;  /* 0x000000142c2c7807 */ /* 0x000fe40001800000 */
[-C--:B------:R-:W-:Y:S02]  /*2210*/  FSETP.NAN.AND P3, PT, R38, R38.reuse, PT ;  /* 0x000000262600720b */ /* 0x080fe40003f68000 */
[----:B------:R-:W-:Y:S02]  /*2220*/  SEL R47, R47, 0x14, P2 ;  /* 0x000000142f2f7807 */ /* 0x000fe40001000000 */
[----:B------:R-:W-:Y:S02]  /*2230*/  FSETP.GEU.AND P2, PT, R3, R38, PT ;  /* 0x000000260300720b */ /* 0x000fe40003f4e000 */
[----:B------:R-:W-:Y:S02]  /*2240*/  SEL R47, R47, 0x15, P1 ;  /* 0x000000152f2f7807 */ /* 0x000fe40000800000 */
[----:B------:R-:W-:-:S02]  /*2250*/  FSETP.NAN.AND P1, PT, R11, R11, PT ;  /* 0x0000000b0b00720b */ /* 0x000fc40003f28000 */
[----:B------:R-:W-:-:S03]  /*2260*/  SHF.R.S32.HI R13, RZ, 0x1f, R2 ;  /* 0x0000001fff0d7819 */ /* 0x000fc60000011402 */
[----:B------:R-:W-:Y:S02]  /*2270*/  @!P3 SEL R38, R38, R3, !P2 ;  /* 0x000000032626b207 */ /* 0x000fe40005000000 */
[----:B------:R-:W-:Y:S02]  /*2280*/  LEA.HI R10, R13, R2, RZ, 0x6 ;  /* 0x000000020d0a7211 */ /* 0x000fe400078f30ff */
[----:B------:R-:W-:Y:S01]  /*2290*/  SEL R47, R47, 0x16, P2 ;  /* 0x000000162f2f7807 */ /* 0x000fe20001000000 */
[----:B------:R-:W3:Y:S01]  /*22a0*/  LDC.64 R12, c[0x0][0x228] ;  /* 0x00008a00ff0c7b82 */ /* 0x000ee20000000a00 */
[----:B------:R-:W-:Y:S01]  /*22b0*/  ISETP.NE.AND P5, PT, R36, RZ, PT ;  /* 0x000000ff2400720c */ /* 0x000fe20003fa5270 */
[C---:B------:R-:W-:Y:S01]  /*22c0*/  IMAD.SHL.U32 R3, R10.reuse, 0x4, RZ ;  /* 0x000000040a037824 */ /* 0x040fe200078e00ff */
[----:B------:R-:W-:-:S04]  /*22d0*/  LOP3.LUT R10, R10, 0xffffffc0, RZ, 0xc0, !PT ;  /* 0xffffffc00a0a7812 */ /* 0x000fc800078ec0ff */
[----:B------:R-:W-:Y:S02]  /*22e0*/  LOP3.LUT R3, R3, 0xffffff00, RZ, 0xc0, !PT ;  /* 0xffffff0003037812 */ /* 0x000fe400078ec0ff */
[----:B------:R-:W-:Y:S02]  /*22f0*/  CS2R R8, SRZ ;  /* 0x0000000000087805 */ /* 0x000fe4000001ff00 */
[----:B------:R-:W-:-:S04]  /*2300*/  IADD3 R3, R3, R2, -R10 ;  /* 0x0000000203037210 */ /* 0x000fc80007ffe80a */
[----:B------:R4:W5:Y:S01]  /*2310*/  @!P0 LDG.E.64 R8, desc[UR4][R22.64] ;  /* 0x0000000416088981 */ /* 0x000962000c1e1b00 */
[----:B-1----:R-:W-:Y:S01]  /*2320*/  IMAD.WIDE R4, R3, 0x4, R4 ;  /* 0x0000000403047825 */ /* 0x002fe200078e0204 */
[----:B--2---:R-:W-:Y:S02]  /*2330*/  SEL R6, R6, 0xff800000, P4 ;  /* 0xff80000006067807 */ /* 0x004fe40002000000 */
[----:B------:R-:W-:Y:S02]  /*2340*/  SEL R7, R7, 0xff800000, P4 ;  /* 0xff80000007077807 */ /* 0x000fe40002000000 */
[----:B------:R-:W-:Y:S02]  /*2350*/  ISETP.NE.AND P4, PT, R45, RZ, PT ;  /* 0x000000ff2d00720c */ /* 0x000fe40003f85270 */
[----:B------:R-:W-:Y:S02]  /*2360*/  FSETP.NAN.AND P3, PT, R7, R7, PT ;  /* 0x000000070700720b */ /* 0x000fe40003f68000 */
[----:B------:R-:W-:-:S02]  /*2370*/  SEL R44, R44, 0x15, P4 ;  /* 0x000000152c2c7807 */ /* 0x000fc40002000000 */
[----:B------:R-:W-:Y:S02]  /*2380*/  FSETP.GEU.AND P4, PT, R38, R11, PT ;  /* 0x0000000b2600720b */ /* 0x000fe40003f8e000 */
[----:B------:R-:W-:Y:S02]  /*2390*/  FSETP.NAN.AND P2, PT, R6, R6, PT ;  /* 0x000000060600720b */ /* 0x000fe40003f48000 */
[----:B------:R-:W-:Y:S02]  /*23a0*/  @!P1 SEL R11, R11, R38, !P4 ;  /* 0x000000260b0b9207 */ /* 0x000fe40006000000 */
[----:B------:R-:W-:Y:S02]  /*23b0*/  FSETP.GEU.AND P1, PT, R0, R7, PT ;  /* 0x000000070000720b */ /* 0x000fe40003f2e000 */
[----:B------:R-:W-:Y:S02]  /*23c0*/  SEL R47, R47, 0x17, P4 ;  /* 0x000000172f2f7807 */ /* 0x000fe40002000000 */
[----:B------:R-:W-:-:S02]  /*23d0*/  SEL R44, R44, 0x16, P5 ;  /* 0x000000162c2c7807 */ /* 0x000fc40002800000 */
[----:B------:R-:W-:Y:S02]  /*23e0*/  FSETP.GEU.AND P4, PT, R11, R6, PT ;  /* 0x000000060b00720b */ /* 0x000fe40003f8e000 */
[----:B------:R-:W-:Y:S02]  /*23f0*/  @!P3 SEL R7, R7, R0, !P1 ;  /* 0x000000000707b207 */ /* 0x000fe40004800000 */
[----:B------:R-:W-:Y:S02]  /*2400*/  SEL R44, R44, 0x17, P6 ;  /* 0x000000172c2c7807 */ /* 0x000fe40003000000 */
[----:B------:R-:W-:Y:S02]  /*2410*/  SEL R0, R47, 0x18, P4 ;  /* 0x000000182f007807 */ /* 0x000fe40002000000 */
[----:B------:R-:W-:Y:S02]  /*2420*/  @!P2 SEL R6, R6, R11, !P4 ;  /* 0x0000000b0606a207 */ /* 0x000fe40006000000 */
[----:B------:R-:W-:-:S02]  /*2430*/  SEL R15, R44, 0x18, P1 ;  /* 0x000000182c0f7807 */ /* 0x000fc40000800000 */
[----:B------:R-:W-:Y:S02]  /*2440*/  LOP3.LUT R0, R0, 0xff, RZ, 0xc0, !PT ;  /* 0x000000ff00007812 */ /* 0x000fe400078ec0ff */
[----:B------:R-:W-:-:S03]  /*2450*/  IADD3 R10, P2, R2, UR6, RZ ;  /* 0x00000006020a7c10 */ /* 0x000fc6000ff5e0ff */
[----:B------:R-:W-:Y:S01]  /*2460*/  IMAD R15, R15, 0x100, R0 ;  /* 0x000001000f0f7824 */ /* 0x000fe200078e0200 */
[----:B------:R-:W-:Y:S01]  /*2470*/  LEA.HI.X.SX32 R11, R2, UR7, 0x1, P2 ;  /* 0x00000007020b7c11 */ /* 0x000fe200090f0eff */
[----:B------:R4:W-:Y:S01]  /*2480*/  @!P0 STG.E.64 desc[UR4][R4.64], R6 ;  /* 0x0000000604008986 */ /* 0x0009e2000c101b04 */
[----:B---3--:R-:W-:-:S03]  /*2490*/  IMAD.WIDE R2, R3, 0x4, R12 ;  /* 0x0000000403027825 */ /* 0x008fc600078e020c */
[----:B------:R4:W-:Y:S01]  /*24a0*/  @!P0 STG.E.U16 desc[UR4][R10.64], R15 ;  /* 0x0000000f0a008986 */ /* 0x0009e2000c101504 */
[----:B------:R-:W-:Y:S05]  /*24b0*/  @P0 EXIT ;  /* 0x000000000000094d */ /* 0x000fea0003800000 */
[----:B-----5:R-:W-:Y:S01]  /*24c0*/  STG.E.64 desc[UR4][R2.64], R8 ;  /* 0x0000000802007986 */ /* 0x020fe2000c101b04 */
[----:B------:R-:W-:Y:S05]  /*24d0*/  EXIT ;  /* 0x000000000000794d */ /* 0x000fea0003800000 */
.L_x_0:
[----:B------:R-:W-:-:S00]  /*24e0*/  BRA `(.L_x_0) ;  /* 0xfffffffc00fc7947 */ /* 0x000fc0000383ffff */
[----:B------:R-:W-:-:S00]  /*24f0*/  NOP ;  /* 0x0000000000007918 */ /* 0x000fc00000000000 */
        /* <DEDUP_REMOVED lines=8> */
.L_x_1:


//--------------------- .nv.constant0.triton_poi_fused_cat_max_pool2d_with_indices_1 --------------------------
	.section	.nv.constant0.triton_poi_fused_cat_max_pool2d_with_indices_1,"a",@progbits
	.sectionflags	@""
	.align	4
.nv.constant0.triton_poi_fused_cat_max_pool2d_with_indices_1:
	.zero		564
